def gluon_tcgen05(
    a_ptr,
    b_ptr,
    c_ptr,
    M,
    N,
    K,
    stride_am,
    stride_bk,
    stride_cm,
    BLOCK_M: gl.constexpr,
    BLOCK_N: gl.constexpr,
    BLOCK_K: gl.constexpr,
    DTYPE: gl.constexpr,
    A_LAYOUT: gl.constexpr,
    B_LAYOUT: gl.constexpr,
    C_LAYOUT: gl.constexpr,
    B_SHAPE: gl.constexpr,
    TMEM_LAYOUT: gl.constexpr,
    TMEM_REG: gl.constexpr,
    TRANS_B: gl.constexpr,
    NUM_BUFFERS: gl.constexpr,
):
    a_desc = tma.make_tensor_descriptor(
        a_ptr, [M, K], [stride_am, 1], [BLOCK_M, BLOCK_K], A_LAYOUT
    )
    b_desc = tma.make_tensor_descriptor(
        b_ptr,
        [N, K] if TRANS_B else [K, N],
        [stride_bk, 1],
        B_SHAPE,
        B_LAYOUT,
    )
    c_desc = tma.make_tensor_descriptor(
        c_ptr, [M, N], [stride_cm, 1], [BLOCK_M, BLOCK_N], C_LAYOUT
    )

    a_bufs = gl.allocate_shared_memory(
        DTYPE, [NUM_BUFFERS, BLOCK_M, BLOCK_K], A_LAYOUT
    )
    b_bufs = gl.allocate_shared_memory(DTYPE, [NUM_BUFFERS] + B_SHAPE, B_LAYOUT)

    pid_m = gl.program_id(0)
    pid_n = gl.program_id(1)
    off_m = pid_m * BLOCK_M
    off_n = pid_n * BLOCK_N

    tma_bars = gl.allocate_shared_memory(
        gl.int64, [NUM_BUFFERS, 1], mbarrier.MBarrierLayout()
    )
    mma_bars = gl.allocate_shared_memory(
        gl.int64, [NUM_BUFFERS, 1], mbarrier.MBarrierLayout()
    )
    for i in gl.static_range(NUM_BUFFERS):
        mbarrier.init(tma_bars.index(i), count=1)
        mbarrier.init(mma_bars.index(i), count=1)

    acc_tmem = allocate_tensor_memory(gl.float32, [BLOCK_M, BLOCK_N], TMEM_LAYOUT)
    idx = 0
    phase = 0
    use_acc = False
    for k in range(0, K, BLOCK_K):
        a = a_bufs.index(idx)
        b = b_bufs.index(idx)
        tma_bar = tma_bars.index(idx)
        mma_bar = mma_bars.index(idx)
        mbarrier.expect(
            tma_bar, a_desc.block_type.nbytes + b_desc.block_type.nbytes
        )
        tma.async_copy_global_to_shared(a_desc, [off_m, k], tma_bar, a)
        tma.async_copy_global_to_shared(
            b_desc, [off_n, k] if TRANS_B else [k, off_n], tma_bar, b
        )
        mbarrier.wait(tma_bar, phase=phase)

        if TRANS_B:
            b = b.permute((1, 0))
        tcgen05_mma(a, b, acc_tmem, use_acc=use_acc)
        tcgen05_commit(mma_bar)
        mbarrier.wait(mma_bar, phase=phase)
        use_acc = True

        idx += 1
        if idx == NUM_BUFFERS:
            idx = 0
            phase ^= 1

    for i in gl.static_range(NUM_BUFFERS):
        mbarrier.invalidate(tma_bars.index(i))
        mbarrier.invalidate(mma_bars.index(i))

    acc = acc_tmem.load(TMEM_REG)
    c_smem = gl.allocate_shared_memory(DTYPE, [BLOCK_M, BLOCK_N], C_LAYOUT)
    c_smem.store(acc.to(DTYPE))
    fence_async_shared()
    tma.async_copy_shared_to_global(c_desc, [off_m, off_n], c_smem)
    tma.store_wait(pendings=0)

# config = {"BLOCK_K": 32, "BLOCK_M": 64, "BLOCK_N": 64, "arch": "sm_100", "dtype": "fp16", "num_buffers": 4, "num_warps": 8, "trans_b": 1}
# arch = sm_100


// ===== COMPILED SASS (sm_100a) =====

	.target	sm_100a

	.elftype	@"ET_EXEC"


//--------------------- .note.nv.tkinfo           --------------------------
	.section	.note.nv.tkinfo,"",@"SHT_NOTE"
	.sectionflags	@"SHF_NOTE_NV_TKINFO"
	.tkinfo
        /*0018*/ 	.word	0x00000081
        /*0030*/ 	.string	""
        /*0030*/ 	.string	"ptxas-blackwell"
        /*0030*/ 	.string	"Cuda compilation tools, release 12.9, V12.9.86"
        /*0030*/ 	.string	"Build cuda_12.9.r12.9/compiler.36037853_0"
        /*0030*/ 	.string	"-v  -suppress-debug-info  -lineinfo  -arch sm_100a "



//--------------------- .note.nv.cuver            --------------------------
	.section	.note.nv.cuver,"",@"SHT_NOTE"
	.sectionflags	@"SHF_NOTE_NV_CUVER"
        /*0018*/ 	.short	0x0001
        /*001a*/ 	.short	0x0064
        /*001c*/ 	.short	0x0001
        /*001e*/ 	.short	0x0000
        /*0020*/ 	.short	0x0001
        /*0022*/ 	.short	0x0000


//--------------------- .nv.info                  --------------------------
	.section	.nv.info,"",@"SHT_CUDA_INFO"
	.align	4


	//----- nvinfo : EIATTR_REGCOUNT
	.align		4
        /*0000*/ 	.byte	0x04, 0x2f
        /*0002*/ 	.short	(.L_4 - .L_3)
	.align		4
.L_3:
        /*0004*/ 	.word	index@(gluon_tcgen05)
        /*0008*/ 	.word	0x00000019


	//----- nvinfo : EIATTR_FRAME_SIZE
	.align		4
.L_4:
        /*000c*/ 	.byte	0x04, 0x11
        /*000e*/ 	.short	(.L_6 - .L_5)
	.align		4
.L_5:
        /*0010*/ 	.word	index@($__internal_2_$__cuda_sm10x_tcgen05_guardrail_trap_unallocated_columns_being_dealloced)
        /*0014*/ 	.word	0x00000000


	//----- nvinfo : EIATTR_FRAME_SIZE
	.align		4
.L_6:
        /*0018*/ 	.byte	0x04, 0x11
        /*001a*/ 	.short	(.L_8 - .L_7)
	.align		4
.L_7:
        /*001c*/ 	.word	index@($__internal_1_$__cuda_sm10x_tcgen05_guardrail_trap_phase_invalid_during_alloc)
        /*0020*/ 	.word	0x00000000


	//----- nvinfo : EIATTR_FRAME_SIZE
	.align		4
.L_8:
        /*0024*/ 	.byte	0x04, 0x11
        /*0026*/ 	.short	(.L_10 - .L_9)
	.align		4
.L_9:
        /*0028*/ 	.word	index@($__internal_0_$__cuda_sm10x_tcgen05_guardrail_trap_col_being_dealloced_not_returned_by_alloc)
        /*002c*/ 	.word	0x00000000


	//----- nvinfo : EIATTR_FRAME_SIZE
	.align		4
.L_10:
        /*0030*/ 	.byte	0x04, 0x11
        /*0032*/ 	.short	(.L_12 - .L_11)
	.align		4
.L_11:
        /*0034*/ 	.word	index@(gluon_tcgen05)
        /*0038*/ 	.word	0x00000000


	//----- nvinfo : EIATTR_MIN_STACK_SIZE
	.align		4
.L_12:
        /*003c*/ 	.byte	0x04, 0x12
        /*003e*/ 	.short	(.L_14 - .L_13)
	.align		4
.L_13:
        /*0040*/ 	.word	index@(gluon_tcgen05)
        /*0044*/ 	.word	0x00000000
.L_14:


//--------------------- .nv.info.gluon_tcgen05    --------------------------
	.section	.nv.info.gluon_tcgen05,"",@"SHT_CUDA_INFO"
	.sectionflags	@""
	.align	4


	//----- nvinfo : EIATTR_CUDA_API_VERSION
	.align		4
        /*0000*/ 	.byte	0x04, 0x37
        /*0002*/ 	.short	(.L_16 - .L_15)
.L_15:
        /*0004*/ 	.word	0x00000081


	//----- nvinfo : EIATTR_KPARAM_INFO
	.align		4
.L_16:
        /*0008*/ 	.byte	0x04, 0x17
        /*000a*/ 	.short	(.L_18 - .L_17)
.L_17:
        /*000c*/ 	.word	0x00000000
        /*0010*/ 	.short	0x000a
        /*0012*/ 	.short	0x0048
        /*0014*/ 	.byte	0x00, 0xf4, 0x21, 0x00


	//----- nvinfo : EIATTR_KPARAM_INFO
	.align		4
.L_18:
        /*0018*/ 	.byte	0x04, 0x17
        /*001a*/ 	.short	(.L_20 - .L_19)
.L_19:
        /*001c*/ 	.word	0x00000000
        /*0020*/ 	.short	0x0009
        /*0022*/ 	.short	0x0040
        /*0024*/ 	.byte	0x00, 0xf4, 0x21, 0x00


	//----- nvinfo : EIATTR_KPARAM_INFO
	.align		4
.L_20:
        /*0028*/ 	.byte	0x04, 0x17
        /*002a*/ 	.short	(.L_22 - .L_21)
.L_21:
        /*002c*/ 	.word	0x00000000
        /*0030*/ 	.short	0x0008
        /*0032*/ 	.short	0x0038
        /*0034*/ 	.byte	0x00, 0xf0, 0x21, 0x00


	//----- nvinfo : EIATTR_KPARAM_INFO
	.align		4
.L_22:
        /*0038*/ 	.byte	0x04, 0x17
        /*003a*/ 	.short	(.L_24 - .L_23)
.L_23:
        /*003c*/ 	.word	0x00000000
        /*0040*/ 	.short	0x0007
        /*0042*/ 	.short	0x0030
        /*0044*/ 	.byte	0x00, 0xf0, 0x21, 0x00


	//----- nvinfo : EIATTR_KPARAM_INFO
	.align		4
.L_24:
        /*0048*/ 	.byte	0x04, 0x17
        /*004a*/ 	.short	(.L_26 - .L_25)
.L_25:
        /*004c*/ 	.word	0x00000000
        /*0050*/ 	.short	0x0006
        /*0052*/ 	.short	0x0028
        /*0054*/ 	.byte	0x00, 0xf0, 0x21, 0x00


	//----- nvinfo : EIATTR_KPARAM_INFO
	.align		4
.L_26:
        /*0058*/ 	.byte	0x04, 0x17
        /*005a*/ 	.short	(.L_28 - .L_27)
.L_27:
        /*005c*/ 	.word	0x00000000
        /*0060*/ 	.short	0x0005
        /*0062*/ 	.short	0x0020
        /*0064*/ 	.byte	0x00, 0xf0, 0x11, 0x00


	//----- nvinfo : EIATTR_KPARAM_INFO
	.align		4
.L_28:
        /*0068*/ 	.byte	0x04, 0x17
        /*006a*/ 	.short	(.L_30 - .L_29)
.L_29:
        /*006c*/ 	.word	0x00000000
        /*0070*/ 	.short	0x0004
        /*0072*/ 	.short	0x001c
        /*0074*/ 	.byte	0x00, 0xf0, 0x11, 0x00


	//----- nvinfo : EIATTR_KPARAM_INFO
	.align		4
.L_30:
        /*0078*/ 	.byte	0x04, 0x17
        /*007a*/ 	.short	(.L_32 - .L_31)
.L_31:
        /*007c*/ 	.word	0x00000000
        /*0080*/ 	.short	0x0003
        /*0082*/ 	.short	0x0018
        /*0084*/ 	.byte	0x00, 0xf0, 0x11, 0x00


	//----- nvinfo : EIATTR_KPARAM_INFO
	.align		4
.L_32:
        /*0088*/ 	.byte	0x04, 0x17
        /*008a*/ 	.short	(.L_34 - .L_33)
.L_33:
        /*008c*/ 	.word	0x00000000
        /*0090*/ 	.short	0x0002
        /*0092*/ 	.short	0x0010
        /*0094*/ 	.byte	0x00, 0xf4, 0x21, 0x00


	//----- nvinfo : EIATTR_KPARAM_INFO
	.align		4
.L_34:
        /*0098*/ 	.byte	0x04, 0x17
        /*009a*/ 	.short	(.L_36 - .L_35)
.L_35:
        /*009c*/ 	.word	0x00000000
        /*00a0*/ 	.short	0x0001
        /*00a2*/ 	.short	0x0008
        /*00a4*/ 	.byte	0x00, 0xf4, 0x21, 0x00


	//----- nvinfo : EIATTR_KPARAM_INFO
	.align		4
.L_36:
        /*00a8*/ 	.byte	0x04, 0x17
        /*00aa*/ 	.short	(.L_38 - .L_37)
.L_37:
        /*00ac*/ 	.word	0x00000000
        /*00b0*/ 	.short	0x0000
        /*00b2*/ 	.short	0x0000
        /*00b4*/ 	.byte	0x00, 0xf4, 0x21, 0x00


	//----- nvinfo : EIATTR_AT_ENTRY_FRAGMENTS
	.align		4
.L_38:
        /*00b8*/ 	.byte	0x04, 0x4f
        /*00ba*/ 	.short	(.L_40 - .L_39)


	//   ....[0]....
.L_39:
        /*00bc*/ 	.word	0x00000004


	//----- nvinfo : EIATTR_RESERVED_SMEM_USED
	.align		4
.L_40:
        /*00c0*/ 	.byte	0x01, 0x41
	.zero		2


	//----- nvinfo : EIATTR_SPARSE_MMA_MASK
	.align		4
        /*00c4*/ 	.byte	0x03, 0x50
        /*00c6*/ 	.short	0x0000


	//----- nvinfo : EIATTR_TCGEN05_1CTA_USED
	.align		4
        /*00c8*/ 	.byte	0x01, 0x51
	.zero		2


	//----- nvinfo : EIATTR_MAXREG_COUNT
	.align		4
        /*00cc*/ 	.byte	0x03, 0x1b
        /*00ce*/ 	.short	0x00ff


	//----- nvinfo : EIATTR_NUM_BARRIERS
	.align		4
        /*00d0*/ 	.byte	0x02, 0x4c
        /*00d2*/ 	.byte	0x01
	.zero		1


	//----- nvinfo : EIATTR_INT_WARP_WIDE_INSTR_OFFSETS
	.align		4
        /*00d4*/ 	.byte	0x04, 0x31
        /*00d6*/ 	.short	(.L_42 - .L_41)


	//   ....[0]....
.L_41:
        /*00d8*/ 	.word	0x00001750


	//   ....[1]....
        /*00dc*/ 	.word	0x00001770


	//   ....[2]....
        /*00e0*/ 	.word	0x000017f0


	//   ....[3]....
        /*00e4*/ 	.word	0x00001bb0


	//   ....[4]....
        /*00e8*/ 	.word	0x00001bc0


	//   ....[5]....
        /*00ec*/ 	.word	0x00001bd0


	//   ....[6]....
        /*00f0*/ 	.word	0x00001be0


	//   ....[7]....
        /*00f4*/ 	.word	0x00001e60


	//   ....[8]....
        /*00f8*/ 	.word	0x00001e70


	//   ....[9]....
        /*00fc*/ 	.word	0x00001fe0


	//   ....[10]....
        /*0100*/ 	.word	0x00002030


	//   ....[11]....
        /*0104*/ 	.word	0x00002040


	//   ....[12]....
        /*0108*/ 	.word	0x00002070


	//   ....[13]....
        /*010c*/ 	.word	0x00002280


	//   ....[14]....
        /*0110*/ 	.word	0x00002290


	//   ....[15]....
        /*0114*/ 	.word	0x00002670


	//   ....[16]....
        /*0118*/ 	.word	0x00002680


	//   ....[17]....
        /*011c*/ 	.word	0x00002940


	//   ....[18]....
        /*0120*/ 	.word	0x00002990


	//----- nvinfo : EIATTR_COOP_GROUP_MASK_REGIDS
	.align		4
.L_42:
        /*0124*/ 	.byte	0x04, 0x29
        /*0126*/ 	.short	(.L_44 - .L_43)


	//   ....[0]....
.L_43:
        /*0128*/ 	.word	0xffffffff


	//   ....[1]....
        /*012c*/ 	.word	0xffffffff


	//   ....[2]....
        /*0130*/ 	.word	0xffffffff


	//   ....[3]....
        /*0134*/ 	.word	0xffffffff


	//   ....[4]....
        /*0138*/ 	.word	0xffffffff


	//   ....[5]....
        /*013c*/ 	.word	0xffffffff


	//   ....[6]....
        /*0140*/ 	.word	0xffffffff


	//   ....[7]....
        /*0144*/ 	.word	0xffffffff


	//   ....[8]....
        /*0148*/ 	.word	0xffffffff


	//   ....[9]....
        /*014c*/ 	.word	0xffffffff


	//----- nvinfo : EIATTR_COOP_GROUP_INSTR_OFFSETS
	.align		4
.L_44:
        /*0150*/ 	.byte	0x04, 0x28
        /*0152*/ 	.short	(.L_46 - .L_45)


	//   ....[0]....
.L_45:
        /*0154*/ 	.word	0x00000050


	//   ....[1]....
        /*0158*/ 	.word	0x00000310


	//   ....[2]....
        /*015c*/ 	.word	0x00000500


	//   ....[3]....
        /*0160*/ 	.word	0x000009a0


	//   ....[4]....
        /*0164*/ 	.word	0x00000ae0


	//   ....[5]....
        /*0168*/ 	.word	0x00000fe0


	//   ....[6]....
        /*016c*/ 	.word	0x00001120


	//   ....[7]....
        /*0170*/ 	.word	0x00001610


	//   ....[8]....
        /*0174*/ 	.word	0x000027d0


	//   ....[9]....
        /*0178*/ 	.word	0x00002a40


	//----- nvinfo : EIATTR_VRC_CTA_INIT_COUNT
	.align		4
.L_46:
        /*017c*/ 	.byte	0x02, 0x4a
        /*017e*/ 	.byte	0x80
	.zero		1


	//----- nvinfo : EIATTR_MBARRIER_INSTR_OFFSETS
	.align		4
        /*0180*/ 	.byte	0x04, 0x39
        /*0182*/ 	.short	(.L_48 - .L_47)


	//   ....[0]....
.L_47:
        /*0184*/ 	.word	0x00001810
        /*0188*/ 	.word	0x000000ff
        /*018c*/ 	.word	0x00008000
        /*0190*/ 	.short	0x0100
        /*0192*/ 	.byte	0x08
	.zero		1


	//   ....[1]....
        /*0194*/ 	.word	0x00001820
        /*0198*/ 	.word	0x000000ff
        /*019c*/ 	.word	0x00008020
        /*01a0*/ 	.short	0x0100
        /*01a2*/ 	.byte	0x08
	.zero		1


	//   ....[2]....
        /*01a4*/ 	.word	0x000018d0
        /*01a8*/ 	.word	0x000000ff
        /*01ac*/ 	.word	0x00008008
        /*01b0*/ 	.short	0x0100
        /*01b2*/ 	.byte	0x08
	.zero		1


	//   ....[3]....
        /*01b4*/ 	.word	0x000018e0
        /*01b8*/ 	.word	0x000000ff
        /*01bc*/ 	.word	0x00008028
        /*01c0*/ 	.short	0x0100
        /*01c2*/ 	.byte	0x08
	.zero		1


	//   ....[4]....
        /*01c4*/ 	.word	0x000019c0
        /*01c8*/ 	.word	0x000000ff
        /*01cc*/ 	.word	0x00008010
        /*01d0*/ 	.short	0x0100
        /*01d2*/ 	.byte	0x08
	.zero		1


	//   ....[5]....
        /*01d4*/ 	.word	0x000019d0
        /*01d8*/ 	.word	0x000000ff
        /*01dc*/ 	.word	0x00008030
        /*01e0*/ 	.short	0x0100
        /*01e2*/ 	.byte	0x08
	.zero		1


	//   ....[6]....
        /*01e4*/ 	.word	0x00001ae0
        /*01e8*/ 	.word	0x000000ff
        /*01ec*/ 	.word	0x00008018
        /*01f0*/ 	.short	0x0100
        /*01f2*/ 	.byte	0x08
	.zero		1


	//   ....[7]....
        /*01f4*/ 	.word	0x00001af0
        /*01f8*/ 	.word	0x000000ff
        /*01fc*/ 	.word	0x00008038
        /*0200*/ 	.short	0x0100
        /*0202*/ 	.byte	0x08
	.zero		1


	//   ....[8]....
        /*0204*/ 	.word	0x00001cc0
        /*0208*/ 	.word	0x000000ff
        /*020c*/ 	.word	0x00008000
        /*0210*/ 	.short	0x010a
        /*0212*/ 	.byte	0x08
	.zero		1


	//   ....[9]....
        /*0214*/ 	.word	0x00001ec0
        /*0218*/ 	.word	0x000000ff
        /*021c*/ 	.word	0x00008020
        /*0220*/ 	.short	0x010a
        /*0222*/ 	.byte	0x08
	.zero		1


	//   ....[10]....
        /*0224*/ 	.word	0x000020e0
        /*0228*/ 	.word	0x000000ff
        /*022c*/ 	.word	0x00008000
        /*0230*/ 	.short	0x010a
        /*0232*/ 	.byte	0x1c
	.zero		1


	//   ....[11]....
        /*0234*/ 	.word	0x000022d0
        /*0238*/ 	.word	0x000000ff
        /*023c*/ 	.word	0x00008020
        /*0240*/ 	.short	0x010a
        /*0242*/ 	.byte	0x1c
	.zero		1


	//   ....[12]....
        /*0244*/ 	.word	0x000023a0
        /*0248*/ 	.word	0x000000ff
        /*024c*/ 	.word	0x00008000
        /*0250*/ 	.short	0x0108
        /*0252*/ 	.byte	0x08
	.zero		1


	//   ....[13]....
        /*0254*/ 	.word	0x000023b0
        /*0258*/ 	.word	0x000000ff
        /*025c*/ 	.word	0x00008020
        /*0260*/ 	.short	0x0108
        /*0262*/ 	.byte	0x08
	.zero		1


	//   ....[14]....
        /*0264*/ 	.word	0x00002400
        /*0268*/ 	.word	0x000000ff
        /*026c*/ 	.word	0x00008008
        /*0270*/ 	.short	0x0108
        /*0272*/ 	.byte	0x08
	.zero		1


	//   ....[15]....
        /*0274*/ 	.word	0x00002410
        /*0278*/ 	.word	0x000000ff
        /*027c*/ 	.word	0x00008028
        /*0280*/ 	.short	0x0108
        /*0282*/ 	.byte	0x08
	.zero		1


	//   ....[16]....
        /*0284*/ 	.word	0x00002460
        /*0288*/ 	.word	0x000000ff
        /*028c*/ 	.word	0x00008010
        /*0290*/ 	.short	0x0108
        /*0292*/ 	.byte	0x08
	.zero		1


	//   ....[17]....
        /*0294*/ 	.word	0x00002470
        /*0298*/ 	.word	0x000000ff
        /*029c*/ 	.word	0x00008030
        /*02a0*/ 	.short	0x0108
        /*02a2*/ 	.byte	0x08
	.zero		1


	//   ....[18]....
        /*02a4*/ 	.word	0x000024c0
        /*02a8*/ 	.word	0x000000ff
        /*02ac*/ 	.word	0x00008018
        /*02b0*/ 	.short	0x0108
        /*02b2*/ 	.byte	0x08
	.zero		1


	//   ....[19]....
        /*02b4*/ 	.word	0x000024d0
        /*02b8*/ 	.word	0x000000ff
        /*02bc*/ 	.word	0x00008038
        /*02c0*/ 	.short	0x0108
        /*02c2*/ 	.byte	0x08
	.zero		1


	//   ....[20]....
        /*02c4*/ 	.word	0x00002a60
        /*02c8*/ 	.word	0x000000ff
        /*02cc*/ 	.word	0x00008000
        /*02d0*/ 	.short	0x010a
        /*02d2*/ 	.byte	0x08
	.zero		1


	//   ....[21]....
        /*02d4*/ 	.word	0x00002a90
        /*02d8*/ 	.word	0x000000ff
        /*02dc*/ 	.word	0x00008020
        /*02e0*/ 	.short	0x010a
        /*02e2*/ 	.byte	0x08
	.zero		1


	//   ....[22]....
        /*02e4*/ 	.word	0x00002ac0
        /*02e8*/ 	.word	0x000000ff
        /*02ec*/ 	.word	0x00008000
        /*02f0*/ 	.short	0x010a
        /*02f2*/ 	.byte	0x1c
	.zero		1


	//   ....[23]....
        /*02f4*/ 	.word	0x00002af0
        /*02f8*/ 	.word	0x000000ff
        /*02fc*/ 	.word	0x00008020
        /*0300*/ 	.short	0x010a
        /*0302*/ 	.byte	0x1c
	.zero		1


	//----- nvinfo : EIATTR_NUM_MBARRIERS
	.align		4
.L_48:
        /*0304*/ 	.byte	0x03, 0x38
        /*0306*/ 	.short	0x0008


	//----- nvinfo : EIATTR_EXIT_INSTR_OFFSETS
	.align		4
        /*0308*/ 	.byte	0x04, 0x1c
        /*030a*/ 	.short	(.L_50 - .L_49)


	//   ....[0]....
.L_49:
        /*030c*/ 	.word	0x00002a50


	//----- nvinfo : EIATTR_REQNTID
	.align		4
.L_50:
        /*0310*/ 	.byte	0x04, 0x10
        /*0312*/ 	.short	(.L_52 - .L_51)
.L_51:
        /*0314*/ 	.word	0x00000100
        /*0318*/ 	.word	0x00000001
        /*031c*/ 	.word	0x00000001


	//----- nvinfo : EIATTR_CRS_STACK_SIZE
	.align		4
.L_52:
        /*0320*/ 	.byte	0x04, 0x1e
        /*0322*/ 	.short	(.L_54 - .L_53)
.L_53:
        /*0324*/ 	.word	0x00000000


	//----- nvinfo : EIATTR_CBANK_PARAM_SIZE
	.align		4
.L_54:
        /*0328*/ 	.byte	0x03, 0x19
        /*032a*/ 	.short	0x0050


	//----- nvinfo : EIATTR_PARAM_CBANK
	.align		4
        /*032c*/ 	.byte	0x04, 0x0a
        /*032e*/ 	.short	(.L_56 - .L_55)
	.align		4
.L_55:
        /*0330*/ 	.word	index@(.nv.constant0.gluon_tcgen05)
        /*0334*/ 	.short	0x0380
        /*0336*/ 	.short	0x0050


	//----- nvinfo : EIATTR_SW_WAR
	.align		4
.L_56:
        /*0338*/ 	.byte	0x04, 0x36
        /*033a*/ 	.short	(.L_58 - .L_57)
.L_57:
        /*033c*/ 	.word	0x00000008
.L_58:


//--------------------- .nv.compat                --------------------------
	.section	.nv.compat,"",@"SHT_CUDA_COMPAT_INFO"
	.align	4
        /*0000*/ 	.byte	0x02, 0x02, 0x02, 0x00, 0x02, 0x05, 0x05, 0x00, 0x02, 0x03, 0x03, 0x00, 0x02, 0x06, 0x01, 0x00


//--------------------- .nv.callgraph             --------------------------
	.section	.nv.callgraph,"",@"SHT_CUDA_CALLGRAPH"
	.align	4
	.sectionentsize	8
	.align		4
        /*0000*/ 	.word	0x00000000
	.align		4
        /*0004*/ 	.word	0xffffffff
	.align		4
        /*0008*/ 	.word	0x00000000
	.align		4
        /*000c*/ 	.word	0xfffffffe
	.align		4
        /*0010*/ 	.word	0x00000000
	.align		4
        /*0014*/ 	.word	0xfffffffd
	.align		4
        /*0018*/ 	.word	0x00000000
	.align		4
        /*001c*/ 	.word	0xfffffffc


//--------------------- .text.gluon_tcgen05       --------------------------
	.section	.text.gluon_tcgen05,"ax",@progbits
	.align	128
        .global         gluon_tcgen05
        .type           gluon_tcgen05,@function
        .size           gluon_tcgen05,(.L_x_85 - gluon_tcgen05)
        .other          gluon_tcgen05,@"STO_CUDA_ENTRY STV_DEFAULT"
gluon_tcgen05:
.text.gluon_tcgen05:
[----:B------:R-:W1:Y:S01]  /*0000*/  LDC R1, c[0x0][0x37c] ;  /* 0x0000df00ff017b82 */ /* 0x000e620000000800 */
[----:B------:R-:W2:Y:S02]  /*0010*/  S2R R0, SR_TID.X ;  /* 0x0000000000007919 */ /* 0x000ea40000002100 */
[----:B--2---:R-:W-:-:S13]  /*0020*/  ISETP.GE.U32.AND P2, PT, R0, 0x20, PT ;  /* 0x000000200000780c */ /* 0x004fda0003f46070 */
[----:B------:R-:W-:Y:S05]  /*0030*/  @P2 BRA `(.L_x_0) ;  /* 0x0000000000b82947 */ /* 0x000fea0003800000 */
[----:B------:R-:W2:Y:S01]  /*0040*/  S2UR UR6, SR_CgaCtaId ;  /* 0x00000000000679c3 */ /* 0x000ea20000008800 */
[----:B------:R-:W-:Y:S01]  /*0050*/  NOP ;  /* 0x0000000000007918 */ /* 0x000fe20000000000 */
[----:B------:R-:W-:Y:S02]  /*0060*/  UMOV UR4, 0x40 ;  /* 0x0000004000047882 */ /* 0x000fe40000000000 */
[----:B--2---:R-:W-:-:S09]  /*0070*/  ULEA UR4, UR6, UR4, 0x18 ;  /* 0x0000000406047291 */ /* 0x004fd2000f8ec0ff */
[----:B------:R-:W2:Y:S01]  /*0080*/  LDS.U8 R2, [UR4] ;  /* 0x00000004ff027984 */ /* 0x000ea20008000000 */
[----:B------:R-:W-:Y:S02]  /*0090*/  UMOV UR4, 0x400 ;  /* 0x0000040000047882 */ /* 0x000fe40000000000 */
[----:B------:R-:W-:Y:S01]  /*00a0*/  ULEA UR4, UR6, UR4, 0x18 ;  /* 0x0000000406047291 */ /* 0x000fe2000f8ec0ff */
[----:B--2---:R-:W-:-:S13]  /*00b0*/  ISETP.NE.AND P0, PT, R2, RZ, PT ;  /* 0x000000ff0200720c */ /* 0x004fda0003f05270 */
[----:B------:R-:W-:Y:S05]  /*00c0*/  @P0 BRA `(.L_x_1) ;  /* 0x00000000007c0947 */ /* 0x000fea0003800000 */
[----:B------:R-:W-:-:S13]  /*00d0*/  ELECT P0, URZ, PT ;  /* 0x0000000000ff782f */ /* 0x000fda0003800000 */
[----:B------:R-:W-:Y:S05]  /*00e0*/  @!P0 BRA `(.L_x_2) ;  /* 0x0000000000848947 */ /* 0x000fea0003800000 */
[----:B------:R-:W-:Y:S01]  /*00f0*/  UMOV UR5, 0x2 ;  /* 0x0000000200057882 */ /* 0x000fe20000000000 */
[----:B------:R-:W-:Y:S02]  /*0100*/  IMAD.MOV.U32 R5, RZ, RZ, 0x1 ;  /* 0x00000001ff057424 */ /* 0x000fe400078e00ff */
[----:B------:R-:W-:Y:S02]  /*0110*/  IMAD.MOV.U32 R3, RZ, RZ, 0x3 ;  /* 0x00000003ff037424 */ /* 0x000fe400078e00ff */
[----:B------:R-:W-:Y:S04]  /*0120*/  DEPBAR.LE SB2, 0x36 ;  /* 0x0000ad800000791a */ /* 0x000fe80000000000 */
[----:B------:R-:W2:Y:S02]  /*0130*/  UTCATOMSWS.FIND_AND_SET.ALIGN UP0, UR5, UR5 ;  /* 0x00000005000575e3 */ /* 0x000ea40008000800 */
[----:B--2---:R-:W-:-:S04]  /*0140*/  PLOP3.LUT P0, PT, PT, PT, UP0, 0x80, 0x8 ;  /* 0x000000000008781c */ /* 0x004fc80003f0f008 */
[----:B------:R-:W-:-:S04]  /*0150*/  SEL R2, RZ, 0xffffffff, !P0 ;  /* 0xffffffffff027807 */ /* 0x000fc80004000000 */
[----:B------:R-:W-:Y:S01]  /*0160*/  ISETP.NE.AND P0, PT, R2, RZ, PT ;  /* 0x000000ff0200720c */ /* 0x000fe20003f05270 */
[----:B------:R-:W-:-:S12]  /*0170*/  IMAD.U32 R2, RZ, RZ, UR5 ;  /* 0x00000005ff027e24 */ /* 0x000fd8000f8e00ff */
[----:B------:R-:W-:Y:S05]  /*0180*/  @P0 BRA `(.L_x_3) ;  /* 0x0000000000240947 */ /* 0x000fea0003800000 */
.L_x_4:
[----:B------:R-:W-:Y:S05]  /*0190*/  NANOSLEEP 0x64 ;  /* 0x000000640000795d */ /* 0x000fea0003800000 */
[----:B------:R-:W-:-:S05]  /*01a0*/  UMOV UR5, 0x2 ;  /* 0x0000000200057882 */ /* 0x000fca0000000000 */
[----:B------:R-:W-:Y:S04]  /*01b0*/  DEPBAR.LE SB2, 0x36 ;  /* 0x0000ad800000791a */ /* 0x000fe80000000000 */
[----:B------:R-:W2:Y:S02]  /*01c0*/  UTCATOMSWS.FIND_AND_SET.ALIGN UP0, UR5, UR5 ;  /* 0x00000005000575e3 */ /* 0x000ea40008000800 */
[----:B--2---:R-:W-:-:S04]  /*01d0*/  PLOP3.LUT P0, PT, PT, PT, UP0, 0x80, 0x8 ;  /* 0x000000000008781c */ /* 0x004fc80003f0f008 */
[----:B------:R-:W-:-:S04]  /*01e0*/  SEL R2, RZ, 0xffffffff, !P0 ;  /* 0xffffffffff027807 */ /* 0x000fc80004000000 */
[----:B------:R-:W-:Y:S01]  /*01f0*/  ISETP.NE.AND P0, PT, R2, RZ, PT ;  /* 0x000000ff0200720c */ /* 0x000fe20003f05270 */
[----:B------:R-:W-:-:S12]  /*0200*/  IMAD.U32 R2, RZ, RZ, UR5 ;  /* 0x00000005ff027e24 */ /* 0x000fd8000f8e00ff */
[----:B------:R-:W-:Y:S05]  /*0210*/  @!P0 BRA `(.L_x_4) ;  /* 0xfffffffc00dc8947 */ /* 0x000fea000383ffff */
.L_x_3:
[C---:B------:R-:W-:Y:S01]  /*0220*/  VIADD R4, R2.reuse, 0x10 ;  /* 0x0000001002047836 */ /* 0x040fe20000000000 */
[----:B------:R-:W-:Y:S01]  /*0230*/  UMOV UR5, 0x50 ;  /* 0x0000005000057882 */ /* 0x000fe20000000000 */
[----:B------:R-:W-:Y:S01]  /*0240*/  SHF.L.U32 R3, R3, R2, RZ ;  /* 0x0000000203037219 */ /* 0x000fe200000006ff */
[----:B------:R-:W-:Y:S01]  /*0250*/  ULEA UR5, UR6, UR5, 0x18 ;  /* 0x0000000506057291 */ /* 0x000fe2000f8ec0ff */
[----:B------:R-:W-:Y:S01]  /*0260*/  IMAD.SHL.U32 R2, R2, 0x20, RZ ;  /* 0x0000002002027824 */ /* 0x000fe200078e00ff */
[----:B------:R-:W-:-:S04]  /*0270*/  SHF.L.U32 R4, R5, R4, RZ ;  /* 0x0000000405047219 */ /* 0x000fc800000006ff */
[----:B------:R-:W-:-:S05]  /*0280*/  LOP3.LUT R3, R4, R3, RZ, 0xfc, !PT ;  /* 0x0000000304037212 */ /* 0x000fca00078efcff */
[----:B------:R2:W-:Y:S04]  /*0290*/  ATOMS.OR RZ, [UR5], R3 ;  /* 0x00000003ffff798c */ /* 0x0005e8000b000005 */
[----:B------:R2:W-:Y:S01]  /*02a0*/  STS [UR4], R2 ;  /* 0x00000002ff007988 */ /* 0x0005e20008000804 */
[----:B------:R-:W-:Y:S05]  /*02b0*/  BRA `(.L_x_2) ;  /* 0x0000000000107947 */ /* 0x000fea0003800000 */
.L_x_1:
[----:B------:R-:W-:Y:S01]  /*02c0*/  IMAD.MOV.U32 R3, RZ, RZ, -0x1 ;  /* 0xffffffffff037424 */ /* 0x000fe200078e00ff */
[----:B------:R-:W-:-:S04]  /*02d0*/  MOV R2, 0x300 ;  /* 0x0000030000027802 */ /* 0x000fc80000000f00 */
[----:B------:R2:W-:Y:S03]  /*02e0*/  STS [UR4], R3 ;  /* 0x00000003ff007988 */ /* 0x0005e60008000804 */
[----:B-12---:R-:W-:Y:S05]  /*02f0*/  CALL.REL.NOINC `($__internal_1_$__cuda_sm10x_tcgen05_guardrail_trap_phase_invalid_during_alloc) ;  /* 0x0000002800147944 */ /* 0x006fea0003c00000 */
.L_x_2:
[----:B------:R-:W-:Y:S05]  /*0300*/  WARPSYNC.ALL ;  /* 0x0000000000007948 */ /* 0x000fea0003800000 */
[----:B------:R-:W-:Y:S01]  /*0310*/  NOP ;  /* 0x0000000000007918 */ /* 0x000fe20000000000 */
.L_x_0:
[----:B------:R-:W3:Y:S08]  /*0320*/  S2UR UR4, SR_CgaCtaId ;  /* 0x00000000000479c3 */ /* 0x000ef00000008800 */
[----:B------:R-:W-:Y:S01]  /*0330*/  BAR.SYNC.DEFER_BLOCKING 0x0 ;  /* 0x0000000000007b1d */ /* 0x000fe20000010000 */
[----:B------:R-:W-:-:S05]  /*0340*/  LOP3.LUT R20, R0, 0xff, RZ, 0xc0, !PT ;  /* 0x000000ff00147812 */ /* 0x000fca00078ec0ff */
[----:B------:R-:W-:Y:S02]  /*0350*/  UMOV UR8, 0x400 ;  /* 0x0000040000087882 */ /* 0x000fe40000000000 */
[----:B--2---:R-:W2:Y:S08]  /*0360*/  LDC R3, c[0x0][0x398] ;  /* 0x0000e600ff037b82 */ /* 0x004eb00000000800 */
[----:B------:R-:W4:Y:S01]  /*0370*/  LDC R6, c[0x0][0x3a0] ;  /* 0x0000e800ff067b82 */ /* 0x000f220000000800 */
[----:B---3--:R-:W-:-:S07]  /*0380*/  ULEA UR8, UR4, UR8, 0x18 ;  /* 0x0000000804087291 */ /* 0x008fce000f8ec0ff */
[----:B------:R-:W3:Y:S02]  /*0390*/  S2UR UR9, SR_CTAID.Y ;  /* 0x00000000000979c3 */ /* 0x000ee40000002600 */
[----:B------:R-:W5:Y:S06]  /*03a0*/  LDS R4, [UR8] ;  /* 0x00000008ff047984 */ /* 0x000f6c0008000800 */
[----:B------:R-:W-:Y:S06]  /*03b0*/  BAR.SYNC.DEFER_BLOCKING 0x0 ;  /* 0x0000000000007b1d */ /* 0x000fec0000010000 */
[----:B------:R-:W-:Y:S05]  /*03c0*/  @P2 BRA `(.L_x_5) ;  /* 0x0000000000182947 */ /* 0x000fea0003800000 */
[----:B------:R-:W-:Y:S01]  /*03d0*/  ELECT P0, URZ, PT ;  /* 0x0000000000ff782f */ /* 0x000fe20003800000 */
[----:B------:R-:W-:Y:S01]  /*03e0*/  IMAD.MOV.U32 R2, RZ, RZ, 0x1 ;  /* 0x00000001ff027424 */ /* 0x000fe200078e00ff */
[----:B------:R-:W-:Y:S01]  /*03f0*/  UMOV UR5, 0x40 ;  /* 0x0000004000057882 */ /* 0x000fe20000000000 */
[----:B------:R-:W-:Y:S01]  /*0400*/  UVIRTCOUNT.DEALLOC.SMPOOL 0x80 ;  /* 0x000000800000784c */ /* 0x000fe20000000000 */
[----:B------:R-:W-:-:S09]  /*0410*/  ULEA UR5, UR4, UR5, 0x18 ;  /* 0x0000000504057291 */ /* 0x000fd2000f8ec0ff */
[----:B------:R5:W-:Y:S03]  /*0420*/  @P0 STS.U8 [UR5], R2 ;  /* 0x00000002ff000988 */ /* 0x000be60008000005 */
.L_x_5:
[----:B------:R-:W5:Y:S01]  /*0430*/  S2UR UR4, SR_CTAID.Z ;  /* 0x00000000000479c3 */ /* 0x000f620000002700 */
[----:B------:R-:W4:Y:S01]  /*0440*/  LDCU UR5, c[0x0][0x370] ;  /* 0x00006e00ff0577ac */ /* 0x000f220008000800 */
[C---:B------:R-:W-:Y:S01]  /*0450*/  ISETP.GE.U32.AND P0, PT, R20.reuse, 0x20, PT ;  /* 0x000000201400780c */ /* 0x040fe20003f06070 */
[----:B--2--5:R-:W-:Y:S01]  /*0460*/  VIADD R2, R3, 0xffffffff ;  /* 0xffffffff03027836 */ /* 0x024fe20000000000 */
[C---:B------:R-:W-:Y:S01]  /*0470*/  ISETP.NE.U32.AND P3, PT, R20.reuse, RZ, PT ;  /* 0x000000ff1400720c */ /* 0x040fe20003f65070 */
[----:B------:R-:W2:Y:S01]  /*0480*/  LDCU UR6, c[0x0][0x374] ;  /* 0x00006e80ff0677ac */ /* 0x000ea20008000800 */
[----:B------:R-:W-:Y:S01]  /*0490*/  LEA R7, R20, UR8, 0x2 ;  /* 0x0000000814077c11 */ /* 0x000fe2000f8e10ff */
[----:B----4-:R-:W-:Y:S01]  /*04a0*/  VIADD R11, R6, 0xffffffff ;  /* 0xffffffff060b7836 */ /* 0x010fe20000000000 */
[----:B------:R-:W4:Y:S01]  /*04b0*/  S2UR UR7, SR_CTAID.X ;  /* 0x00000000000779c3 */ /* 0x000f220000002500 */
[----:B------:R-:W5:Y:S01]  /*04c0*/  LDCU.64 UR20, c[0x0][0x3c0] ;  /* 0x00007800ff1477ac */ /* 0x000f620008000a00 */
[----:B------:R-:W-:Y:S01]  /*04d0*/  R2UR UR23, R4 ;  /* 0x00000000041772ca */ /* 0x000fe200000e0000 */
[----:B------:R-:W-:Y:S04]  /*04e0*/  BSSY.RECONVERGENT B0, `(.L_x_6) ;  /* 0x0000011000007945 */ /* 0x000fe80003800200 */
[----:B------:R3:W-:Y:S01]  /*04f0*/  @!P0 STS [R7], RZ ;  /* 0x000000ff07008388 */ /* 0x0007e20000000800 */
[----:B------:R-:W-:-:S03]  /*0500*/  NOP ;  /* 0x0000000000007918 */ /* 0x000fc60000000000 */
[----:B------:R3:W-:Y:S02]  /*0510*/  @!P3 STS [UR8+0x24], R2 ;  /* 0x00002402ff00b988 */ /* 0x0007e40008000808 */
[----:B--23--:R-:W-:Y:S02]  /*0520*/  UIMAD UR4, UR4, UR6, UR9 ;  /* 0x00000006040472a4 */ /* 0x00cfe4000f8e0209 */
[----:B------:R2:W-:Y:S02]  /*0530*/  @!P3 STS [UR8+0x20], R11 ;  /* 0x0000200bff00b988 */ /* 0x0005e40008000808 */
[----:B----4-:R-:W-:-:S04]  /*0540*/  UIMAD UR4, UR4, UR5, UR7 ;  /* 0x00000005040472a4 */ /* 0x010fc8000f8e0207 */
[----:B------:R-:W-:-:S04]  /*0550*/  UIMAD UR4, UR4, 0x180, URZ ;  /* 0x00000180040478a4 */ /* 0x000fc8000f8e02ff */
[----:B-----5:R-:W-:-:S04]  /*0560*/  UIADD3 UR24, UP0, UPT, UR4, UR20, URZ ;  /* 0x0000001404187290 */ /* 0x020fc8000ff1e0ff */
[----:B------:R-:W-:Y:S01]  /*0570*/  ULEA.HI.X.SX32 UR25, UR4, UR21, 0x1, UP0 ;  /* 0x0000001504197291 */ /* 0x000fe200080f0eff */
[----:B--2---:R-:W-:Y:S11]  /*0580*/  @P3 BRA `(.L_x_7) ;  /* 0x0000000000183947 */ /* 0x004ff60003800000 */
[----:B------:R-:W2:Y:S01]  /*0590*/  LDS R3, [UR8+0x8] ;  /* 0x00000808ff037984 */ /* 0x000ea20008000800 */
[----:B------:R-:W3:Y:S01]  /*05a0*/  LDC.64 R8, c[0x0][0x380] ;  /* 0x0000e000ff087b82 */ /* 0x000ee20000000a00 */
[----:B------:R-:W-:Y:S02]  /*05b0*/  IMAD.MOV.U32 R4, RZ, RZ, 0x70 ;  /* 0x00000070ff047424 */ /* 0x000fe400078e00ff */
[----:B---3--:R3:W-:Y:S03]  /*05c0*/  STS.64 [UR8], R8 ;  /* 0x00000008ff007988 */ /* 0x0087e60008000a08 */
[----:B--2---:R-:W-:-:S05]  /*05d0*/  LOP3.LUT R3, R3, 0x10, R4, 0xd8, !PT ;  /* 0x0000001003037812 */ /* 0x004fca00078ed804 */
[----:B------:R3:W-:Y:S02]  /*05e0*/  STS [UR8+0x8], R3 ;  /* 0x00000803ff007988 */ /* 0x0007e40008000808 */
.L_x_7:
[----:B------:R-:W-:Y:S05]  /*05f0*/  BSYNC.RECONVERGENT B0 ;  /* 0x0000000000007941 */ /* 0x000fea0003800200 */
.L_x_6:
[----:B------:R-:W-:Y:S04]  /*0600*/  BSSY.RECONVERGENT B0, `(.L_x_8) ;  /* 0x000000a000007945 */ /* 0x000fe80003800200 */
[----:B------:R-:W-:Y:S05]  /*0610*/  @P3 BRA `(.L_x_9) ;  /* 0x0000000000203947 */ /* 0x000fea0003800000 */
[----:B---3--:R-:W2:Y:S01]  /*0620*/  LDS R3, [UR8+0x34] ;  /* 0x00003408ff037984 */ /* 0x008ea20008000800 */
[----:B------:R-:W-:Y:S02]  /*0630*/  IMAD.MOV.U32 R4, RZ, RZ, 0x1f000000 ;  /* 0x1f000000ff047424 */ /* 0x000fe400078e00ff */
[----:B------:R-:W-:Y:S01]  /*0640*/  @!P3 IMAD.MOV.U32 R5, RZ, RZ, 0x3f ;  /* 0x0000003fff05b424 */ /* 0x000fe200078e00ff */
[----:B------:R-:W3:Y:S02]  /*0650*/  @!P3 LDS R8, [UR8+0x38] ;  /* 0x00003808ff08b984 */ /* 0x000ee40008000800 */
[----:B--2---:R-:W-:Y:S02]  /*0660*/  LOP3.LUT R3, R3, 0xff000000, R4, 0xb8, !PT ;  /* 0xff00000003037812 */ /* 0x004fe400078eb804 */
[----:B---3--:R-:W-:-:S03]  /*0670*/  @!P3 LOP3.LUT R4, R8, 0xff, R5, 0xb8, !PT ;  /* 0x000000ff0804b812 */ /* 0x008fc600078eb805 */
[----:B------:R2:W-:Y:S04]  /*0680*/  STS [UR8+0x34], R3 ;  /* 0x00003403ff007988 */ /* 0x0005e80008000808 */
[----:B------:R2:W-:Y:S02]  /*0690*/  @!P3 STS [UR8+0x38], R4 ;  /* 0x00003804ff00b988 */ /* 0x0005e40008000808 */
.L_x_9:
[----:B------:R-:W-:Y:S05]  /*06a0*/  BSYNC.RECONVERGENT B0 ;  /* 0x0000000000007941 */ /* 0x000fea0003800200 */
.L_x_8:
[----:B------:R-:W-:Y:S04]  /*06b0*/  BSSY.RECONVERGENT B0, `(.L_x_10) ;  /* 0x000000e000007945 */ /* 0x000fe80003800200 */
[----:B------:R-:W-:Y:S05]  /*06c0*/  @P3 BRA `(.L_x_11) ;  /* 0x0000000000303947 */ /* 0x000fea0003800000 */
[----:B--2---:R-:W2:Y:S01]  /*06d0*/  LDS R4, [UR8+0x34] ;  /* 0x00003408ff047984 */ /* 0x004ea20008000800 */
[----:B------:R-:W4:Y:S03]  /*06e0*/  LDC.64 R12, c[0x0][0x3a8] ;  /* 0x0000ea00ff0c7b82 */ /* 0x000f260000000a00 */
[----:B---3--:R-:W3:Y:S01]  /*06f0*/  LDS R3, [UR8+0x1c] ;  /* 0x00001c08ff037984 */ /* 0x008ee20008000800 */
[C---:B----4-:R-:W-:Y:S01]  /*0700*/  SHF.L.U64.HI R8, R12.reuse, 0x1, R13 ;  /* 0x000000010c087819 */ /* 0x050fe2000001020d */
[----:B------:R-:W-:-:S03]  /*0710*/  IMAD.SHL.U32 R5, R12, 0x2, RZ ;  /* 0x000000020c057824 */ /* 0x000fc600078e00ff */
[--C-:B------:R-:W-:Y:S02]  /*0720*/  SHF.R.U32.HI R10, RZ, 0x4, R8.reuse ;  /* 0x00000004ff0a7819 */ /* 0x100fe40000011608 */
[----:B------:R-:W-:-:S05]  /*0730*/  SHF.R.U64 R5, R5, 0x4, R8 ;  /* 0x0000000405057819 */ /* 0x000fca0000001208 */
[----:B------:R4:W-:Y:S01]  /*0740*/  STS [UR8+0xc], R5 ;  /* 0x00000c05ff007988 */ /* 0x0009e20008000808 */
[----:B--2---:R-:W-:Y:S02]  /*0750*/  LOP3.LUT R4, R4, 0x7, RZ, 0xb8, !PT ;  /* 0x0000000704047812 */ /* 0x004fe400078eb8ff */
[----:B---3--:R-:W-:-:S03]  /*0760*/  LOP3.LUT R3, R3, 0xf, R10, 0xb8, !PT ;  /* 0x0000000f03037812 */ /* 0x008fc600078eb80a */
[----:B------:R4:W-:Y:S04]  /*0770*/  STS [UR8+0x34], R4 ;  /* 0x00003404ff007988 */ /* 0x0009e80008000808 */
[----:B------:R4:W-:Y:S02]  /*0780*/  STS [UR8+0x1c], R3 ;  /* 0x00001c03ff007988 */ /* 0x0009e40008000808 */
.L_x_11:
[----:B------:R-:W-:Y:S05]  /*0790*/  BSYNC.RECONVERGENT B0 ;  /* 0x0000000000007941 */ /* 0x000fea0003800200 */
.L_x_10:
[----:B------:R-:W-:Y:S04]  /*07a0*/  BSSY.RECONVERGENT B1, `(.L_x_12) ;  /* 0x000001a000017945 */ /* 0x000fe80003800200 */
[----:B------:R-:W-:Y:S04]  /*07b0*/  BSSY.RELIABLE B0, `(.L_x_13) ;  /* 0x0000015000007945 */ /* 0x000fe80003800100 */
[----:B------:R-:W-:Y:S05]  /*07c0*/  @P3 BRA `(.L_x_14) ;  /* 0x0000000000203947 */ /* 0x000fea0003800000 */
[----:B--234-:R-:W2:Y:S02]  /*07d0*/  LDS R3, [UR8+0x34] ;  /* 0x00003408ff037984 */ /* 0x01cea40008000800 */
[----:B--2---:R-:W-:-:S05]  /*07e0*/  LOP3.LUT R3, R3, 0x38, RZ, 0xb8, !PT ;  /* 0x0000003803037812 */ /* 0x004fca00078eb8ff */
[----:B------:R2:W-:Y:S01]  /*07f0*/  STS [UR8+0x34], R3 ;  /* 0x00003403ff007988 */ /* 0x0005e20008000808 */
[----:B------:R-:W-:Y:S05]  /*0800*/  @P3 BRA `(.L_x_15) ;  /* 0x0000000000203947 */ /* 0x000fea0003800000 */
[----:B--2---:R-:W2:Y:S01]  /*0810*/  LDS R3, [UR8+0x8] ;  /* 0x00000808ff037984 */ /* 0x004ea20008000800 */
[----:B------:R-:W-:-:S05]  /*0820*/  IMAD.MOV.U32 R4, RZ, RZ, 0x780 ;  /* 0x00000780ff047424 */ /* 0x000fca00078e00ff */
[----:B--2---:R-:W-:-:S05]  /*0830*/  LOP3.LUT R3, R3, 0x300, R4, 0xd8, !PT ;  /* 0x0000030003037812 */ /* 0x004fca00078ed804 */
[----:B------:R5:W-:Y:S02]  /*0840*/  STS [UR8+0x8], R3 ;  /* 0x00000803ff007988 */ /* 0x000be40008000808 */
.L_x_14:
[----:B------:R-:W-:Y:S05]  /*0850*/  @P3 BRA `(.L_x_16) ;  /* 0x0000000000283947 */ /* 0x000fea0003800000 */
[----:B--2345:R-:W2:Y:S02]  /*0860*/  LDS R3, [UR8+0x8] ;  /* 0x00000808ff037984 */ /* 0x03cea40008000800 */
[----:B--2---:R-:W-:-:S05]  /*0870*/  LOP3.LUT R3, R3, 0x1800, RZ, 0xb8, !PT ;  /* 0x0000180003037812 */ /* 0x004fca00078eb8ff */
[----:B------:R3:W-:Y:S02]  /*0880*/  STS [UR8+0x8], R3 ;  /* 0x00000803ff007988 */ /* 0x0007e40008000808 */
.L_x_15:
[----:B------:R-:W-:Y:S05]  /*0890*/  @P3 BREAK.RELIABLE B0 ;  /* 0x0000000000003942 */ /* 0x000fea0003800100 */
[----:B------:R-:W-:Y:S05]  /*08a0*/  @P3 BRA `(.L_x_17) ;  /* 0x0000000000243947 */ /* 0x000fea0003800000 */
[----:B------:R-:W4:Y:S01]  /*08b0*/  LDS R4, [UR8+0x8] ;  /* 0x00000808ff047984 */ /* 0x000f220008000800 */
[----:B--23--:R-:W-:-:S05]  /*08c0*/  IMAD.MOV.U32 R3, RZ, RZ, 0x6000 ;  /* 0x00006000ff037424 */ /* 0x00cfca00078e00ff */
[----:B----4-:R-:W-:-:S04]  /*08d0*/  LOP3.LUT R3, R4, 0x4000, R3, 0xd8, !PT ;  /* 0x0000400004037812 */ /* 0x010fc800078ed803 */
[----:B------:R-:W-:-:S05]  /*08e0*/  LOP3.LUT R3, R3, 0x400000, RZ, 0xb8, !PT ;  /* 0x0040000003037812 */ /* 0x000fca00078eb8ff */
[----:B------:R2:W-:Y:S02]  /*08f0*/  STS [UR8+0x8], R3 ;  /* 0x00000803ff007988 */ /* 0x0005e40008000808 */
.L_x_16:
[----:B------:R-:W-:Y:S05]  /*0900*/  BSYNC.RELIABLE B0 ;  /* 0x0000000000007941 */ /* 0x000fea0003800100 */
.L_x_13:
[----:B--2345:R-:W2:Y:S02]  /*0910*/  @!P3 LDS R3, [UR8+0x8] ;  /* 0x00000808ff03b984 */ /* 0x03cea40008000800 */
[----:B--2---:R-:W-:-:S05]  /*0920*/  @!P3 LOP3.LUT R3, R3, 0x8000, RZ, 0xb8, !PT ;  /* 0x000080000303b812 */ /* 0x004fca00078eb8ff */
[----:B------:R4:W-:Y:S02]  /*0930*/  @!P3 STS [UR8+0x8], R3 ;  /* 0x00000803ff00b988 */ /* 0x0009e40008000808 */
.L_x_17:
[----:B------:R-:W-:Y:S05]  /*0940*/  BSYNC.RECONVERGENT B1 ;  /* 0x0000000000017941 */ /* 0x000fea0003800200 */
.L_x_12:
[----:B------:R-:W-:Y:S05]  /*0950*/  WARPSYNC.ALL ;  /* 0x0000000000007948 */ /* 0x000fea0003800000 */
[----:B------:R-:W-:Y:S01]  /*0960*/  NOP ;  /* 0x0000000000007918 */ /* 0x000fe20000000000 */
[----:B------:R-:W-:Y:S05]  /*0970*/  @P0 BRA `(.L_x_18) ;  /* 0x0000000000300947 */ /* 0x000fea0003800000 */
[----:B--234-:R-:W2:Y:S01]  /*0980*/  S2R R3, SR_LANEID ;  /* 0x0000000000037919 */ /* 0x01cea20000000000 */
[----:B------:R-:W-:Y:S05]  /*0990*/  WARPSYNC.ALL ;  /* 0x0000000000007948 */ /* 0x000fea0003800000 */
[----:B------:R-:W-:Y:S01]  /*09a0*/  NOP ;  /* 0x0000000000007918 */ /* 0x000fe20000000000 */
[----:B--2---:R-:W-:-:S05]  /*09b0*/  IMAD.SHL.U32 R3, R3, 0x4, RZ ;  /* 0x0000000403037824 */ /* 0x004fca00078e00ff */
[----:B------:R-:W2:Y:S01]  /*09c0*/  LDS R9, [R3+UR8] ;  /* 0x0000000803097984 */ /* 0x000ea20008000800 */
[----:B------:R-:W-:-:S05]  /*09d0*/  IADD3 R4, P1, PT, R3, UR24, RZ ;  /* 0x0000001803047c10 */ /* 0x000fca000ff3e0ff */
[----:B------:R-:W-:-:S05]  /*09e0*/  IMAD.X R5, RZ, RZ, UR25, P1 ;  /* 0x00000019ff057e24 */ /* 0x000fca00088e06ff */
[----:B--2---:R5:W2:Y:S01]  /*09f0*/  ATOMG.E.EXCH.STRONG.GPU PT, RZ, [R4], R9 ;  /* 0x0000000904ff73a8 */ /* 0x004aa200041ee100 */
[----:B------:R-:W-:-:S04]  /*0a00*/  DEPBAR {5,4,3,2,1,0} ;  /* 0x0000003f0000791a */ /* 0x000fc80000000000 */
[----:B------:R-:W3:Y:S02]  /*0a10*/  CCTL.E.C.LDCU.IV.DEEP [UR24] ;  /* 0x0000000018007540 */ /* 0x000ee40009c08000 */
[----:B---3--:R5:W-:Y:S01]  /*0a20*/  UTMACCTL.IV [UR24] ;  /* 0x00000000180079b9 */ /* 0x008be20008000000 */
[----:B------:R-:W-:Y:S01]  /*0a30*/  NOP ;  /* 0x0000000000007918 */ /* 0x000fe20000000000 */
.L_x_18:
[----:B------:R-:W-:Y:S05]  /*0a40*/  @P0 BRA `(.L_x_19) ;  /* 0x00000000000c0947 */ /* 0x000fea0003800000 */
[----:B------:R0:W-:Y:S01]  /*0a50*/  UTMACMDFLUSH ;  /* 0x00000000000079b7 */ /* 0x0001e20000000000 */
[----:B------:R-:W-:Y:S05]  /*0a60*/  @P0 BRA `(.L_x_19) ;  /* 0x0000000000040947 */ /* 0x000fea0003800000 */
[----:B------:R-:W-:-:S04]  /*0a70*/  DEPBAR.LE SB0, 0x0 ;  /* 0x000080000000791a */ /* 0x000fc80000000000 */
.L_x_19:
[----:B------:R-:W-:Y:S05]  /*0a80*/  WARPSYNC.ALL ;  /* 0x0000000000007948 */ /* 0x000fea0003800000 */
[----:B------:R-:W-:Y:S01]  /*0a90*/  NOP ;  /* 0x0000000000007918 */ /* 0x000fe20000000000 */
[----:B--2---:R-:W-:Y:S06]  /*0aa0*/  BAR.SYNC.DEFER_BLOCKING 0x0 ;  /* 0x0000000000007b1d */ /* 0x004fec0000010000 */
[----:B------:R-:W-:Y:S02]  /*0ab0*/  BSSY.RECONVERGENT B1, `(.L_x_20) ;  /* 0x000000b000017945 */ /* 0x000fe40003800200 */
[----:B------:R-:W-:Y:S06]  /*0ac0*/  BAR.SYNC.DEFER_BLOCKING 0x0 ;  /* 0x0000000000007b1d */ /* 0x000fec0000010000 */
[----:B------:R2:W-:Y:S01]  /*0ad0*/  @!P0 STS [R7], RZ ;  /* 0x000000ff07008388 */ /* 0x0005e20000000800 */
[----:B------:R-:W-:Y:S01]  /*0ae0*/  NOP ;  /* 0x0000000000007918 */ /* 0x000fe20000000000 */
[----:B------:R-:W-:Y:S05]  /*0af0*/  @P3 BRA `(.L_x_21) ;  /* 0x0000000000183947 */ /* 0x000fea0003800000 */
[----:B---34-:R-:W3:Y:S01]  /*0b00*/  LDS R3, [UR8+0x8] ;  /* 0x00000808ff037984 */ /* 0x018ee20008000800 */
[----:B-----5:R-:W4:Y:S01]  /*0b10*/  LDC.64 R8, c[0x0][0x388] ;  /* 0x0000e200ff087b82 */ /* 0x020f220000000a00 */
[----:B------:R-:W-:Y:S02]  /*0b20*/  IMAD.MOV.U32 R4, RZ, RZ, 0x70 ;  /* 0x00000070ff047424 */ /* 0x000fe400078e00ff */
[----:B----4-:R4:W-:Y:S03]  /*0b30*/  STS.64 [UR8], R8 ;  /* 0x00000008ff007988 */ /* 0x0109e60008000a08 */
[----:B---3--:R-:W-:-:S05]  /*0b40*/  LOP3.LUT R3, R3, 0x10, R4, 0xd8, !PT ;  /* 0x0000001003037812 */ /* 0x008fca00078ed804 */
[----:B------:R4:W-:Y:S02]  /*0b50*/  STS [UR8+0x8], R3 ;  /* 0x00000803ff007988 */ /* 0x0009e40008000808 */
.L_x_21:
[----:B-----5:R-:W-:Y:S05]  /*0b60*/  BSYNC.RECONVERGENT B1 ;  /* 0x0000000000017941 */ /* 0x020fea0003800200 */
.L_x_20:
[----:B------:R-:W-:Y:S04]  /*0b70*/  BSSY.RECONVERGENT B2, `(.L_x_22) ;  /* 0x000000f000027945 */ /* 0x000fe80003800200 */
[----:B------:R-:W-:Y:S04]  /*0b80*/  BSSY.RELIABLE B1, `(.L_x_23) ;  /* 0x000000c000017945 */ /* 0x000fe80003800100 */
[----:B------:R-:W-:Y:S05]  /*0b90*/  @P3 BRA `(.L_x_24) ;  /* 0x0000000000283947 */ /* 0x000fea0003800000 */
[----:B---34-:R-:W3:Y:S01]  /*0ba0*/  LDS R3, [UR8+0x34] ;  /* 0x00003408ff037984 */ /* 0x018ee20008000800 */
[----:B------:R-:W-:Y:S01]  /*0bb0*/  IMAD.MOV.U32 R4, RZ, RZ, 0x1f000000 ;  /* 0x1f000000ff047424 */ /* 0x000fe200078e00ff */
[----:B------:R-:W-:Y:S05]  /*0bc0*/  @P3 BREAK.RELIABLE B1 ;  /* 0x0000000000013942 */ /* 0x000fea0003800100 */
[----:B---3--:R-:W-:-:S05]  /*0bd0*/  LOP3.LUT R3, R3, 0xff000000, R4, 0xb8, !PT ;  /* 0xff00000003037812 */ /* 0x008fca00078eb804 */
[----:B------:R3:W-:Y:S01]  /*0be0*/  STS [UR8+0x34], R3 ;  /* 0x00003403ff007988 */ /* 0x0007e20008000808 */
[----:B------:R-:W-:Y:S05]  /*0bf0*/  @P3 BRA `(.L_x_25) ;  /* 0x0000000000183947 */ /* 0x000fea0003800000 */
[----:B---3--:R-:W3:Y:S01]  /*0c00*/  LDS R3, [UR8+0x38] ;  /* 0x00003808ff037984 */ /* 0x008ee20008000800 */
[----:B------:R-:W-:-:S05]  /*0c10*/  IMAD.MOV.U32 R4, RZ, RZ, 0x3f ;  /* 0x0000003fff047424 */ /* 0x000fca00078e00ff */
[----:B---3--:R-:W-:-:S05]  /*0c20*/  LOP3.LUT R3, R3, 0xff, R4, 0xb8, !PT ;  /* 0x000000ff03037812 */ /* 0x008fca00078eb804 */
[----:B------:R5:W-:Y:S02]  /*0c30*/  STS [UR8+0x38], R3 ;  /* 0x00003803ff007988 */ /* 0x000be40008000808 */
.L_x_24:
[----:B------:R-:W-:Y:S05]  /*0c40*/  BSYNC.RELIABLE B1 ;  /* 0x0000000000017941 */ /* 0x000fea0003800100 */
.L_x_23:
[----:B------:R2:W-:Y:S02]  /*0c50*/  @!P3 STS [UR8+0x20], R11 ;  /* 0x0000200bff00b988 */ /* 0x0005e40008000808 */
.L_x_25:
[----:B------:R-:W-:Y:S05]  /*0c60*/  BSYNC.RECONVERGENT B2 ;  /* 0x0000000000027941 */ /* 0x000fea0003800200 */
.L_x_22:
[----:B------:R-:W-:Y:S05]  /*0c70*/  WARPSYNC.ALL ;  /* 0x0000000000007948 */ /* 0x000fea0003800000 */
[----:B------:R-:W-:Y:S01]  /*0c80*/  NOP ;  /* 0x0000000000007918 */ /* 0x000fe20000000000 */
[----:B---345:R-:W3:Y:S01]  /*0c90*/  LDC R3, c[0x0][0x39c] ;  /* 0x0000e700ff037b82 */ /* 0x038ee20000000800 */
[----:B------:R-:W-:Y:S01]  /*0ca0*/  BSSY.RECONVERGENT B2, `(.L_x_26) ;  /* 0x0000010000027945 */ /* 0x000fe20003800200 */
[----:B---3--:R-:W-:-:S05]  /*0cb0*/  VIADD R3, R3, 0xffffffff ;  /* 0xffffffff03037836 */ /* 0x008fca0000000000 */
[----:B------:R3:W-:Y:S01]  /*0cc0*/  @!P3 STS [UR8+0x24], R3 ;  /* 0x00002403ff00b988 */ /* 0x0007e20008000808 */
[----:B------:R-:W-:Y:S05]  /*0cd0*/  @P3 BRA `(.L_x_27) ;  /* 0x0000000000303947 */ /* 0x000fea0003800000 */
[----:B------:R-:W4:Y:S01]  /*0ce0*/  LDS R5, [UR8+0x34] ;  /* 0x00003408ff057984 */ /* 0x000f220008000800 */
[----:B------:R-:W5:Y:S03]  /*0cf0*/  LDC.64 R8, c[0x0][0x3b0] ;  /* 0x0000ec00ff087b82 */ /* 0x000f660000000a00 */
[----:B------:R-:W2:Y:S01]  /*0d00*/  LDS R4, [UR8+0x1c] ;  /* 0x00001c08ff047984 */ /* 0x000ea20008000800 */
[C---:B-----5:R-:W-:Y:S01]  /*0d10*/  SHF.L.U64.HI R9, R8.reuse, 0x1, R9 ;  /* 0x0000000108097819 */ /* 0x060fe20000010209 */
[----:B------:R-:W-:-:S03]  /*0d20*/  IMAD.SHL.U32 R8, R8, 0x2, RZ ;  /* 0x0000000208087824 */ /* 0x000fc600078e00ff */
[--C-:B--2---:R-:W-:Y:S02]  /*0d30*/  SHF.R.U32.HI R11, RZ, 0x4, R9.reuse ;  /* 0x00000004ff0b7819 */ /* 0x104fe40000011609 */
[----:B------:R-:W-:-:S05]  /*0d40*/  SHF.R.U64 R8, R8, 0x4, R9 ;  /* 0x0000000408087819 */ /* 0x000fca0000001209 */
[----:B------:R5:W-:Y:S01]  /*0d50*/  STS [UR8+0xc], R8 ;  /* 0x00000c08ff007988 */ /* 0x000be20008000808 */
[----:B----4-:R-:W-:Y:S02]  /*0d60*/  LOP3.LUT R5, R5, 0x7, RZ, 0xb8, !PT ;  /* 0x0000000705057812 */ /* 0x010fe400078eb8ff */
[----:B------:R-:W-:-:S03]  /*0d70*/  LOP3.LUT R4, R4, 0xf, R11, 0xb8, !PT ;  /* 0x0000000f04047812 */ /* 0x000fc600078eb80b */
[----:B------:R5:W-:Y:S04]  /*0d80*/  STS [UR8+0x34], R5 ;  /* 0x00003405ff007988 */ /* 0x000be80008000808 */
[----:B------:R5:W-:Y:S02]  /*0d90*/  STS [UR8+0x1c], R4 ;  /* 0x00001c04ff007988 */ /* 0x000be40008000808 */
.L_x_27:
[----:B------:R-:W-:Y:S05]  /*0da0*/  BSYNC.RECONVERGENT B2 ;  /* 0x0000000000027941 */ /* 0x000fea0003800200 */
.L_x_26:
[----:B------:R-:W-:Y:S04]  /*0db0*/  BSSY.RECONVERGENT B3, `(.L_x_28) ;  /* 0x000001a000037945 */ /* 0x000fe80003800200 */
[----:B------:R-:W-:Y:S04]  /*0dc0*/  BSSY.RELIABLE B2, `(.L_x_29) ;  /* 0x0000015000027945 */ /* 0x000fe80003800100 */
[----:B------:R-:W-:Y:S05]  /*0dd0*/  @P3 BRA `(.L_x_30) ;  /* 0x0000000000203947 */ /* 0x000fea0003800000 */
[----:B-----5:R-:W4:Y:S02]  /*0de0*/  LDS R4, [UR8+0x34] ;  /* 0x00003408ff047984 */ /* 0x020f240008000800 */
[----:B----4-:R-:W-:-:S05]  /*0df0*/  LOP3.LUT R4, R4, 0x38, RZ, 0xb8, !PT ;  /* 0x0000003804047812 */ /* 0x010fca00078eb8ff */
[----:B------:R4:W-:Y:S01]  /*0e00*/  STS [UR8+0x34], R4 ;  /* 0x00003404ff007988 */ /* 0x0009e20008000808 */
[----:B------:R-:W-:Y:S05]  /*0e10*/  @P3 BRA `(.L_x_31) ;  /* 0x0000000000203947 */ /* 0x000fea0003800000 */
[----:B----4-:R-:W4:Y:S01]  /*0e20*/  LDS R4, [UR8+0x8] ;  /* 0x00000808ff047984 */ /* 0x010f220008000800 */
[----:B------:R-:W-:-:S05]  /*0e30*/  IMAD.MOV.U32 R5, RZ, RZ, 0x780 ;  /* 0x00000780ff057424 */ /* 0x000fca00078e00ff */
[----:B----4-:R-:W-:-:S05]  /*0e40*/  LOP3.LUT R4, R4, 0x300, R5, 0xd8, !PT ;  /* 0x0000030004047812 */ /* 0x010fca00078ed805 */
[----:B------:R4:W-:Y:S02]  /*0e50*/  STS [UR8+0x8], R4 ;  /* 0x00000804ff007988 */ /* 0x0009e40008000808 */
.L_x_30:
[----:B------:R-:W-:Y:S05]  /*0e60*/  @P3 BRA `(.L_x_32) ;  /* 0x0000000000283947 */ /* 0x000fea0003800000 */
[----:B----45:R-:W4:Y:S02]  /*0e70*/  LDS R4, [UR8+0x8] ;  /* 0x00000808ff047984 */ /* 0x030f240008000800 */
[----:B----4-:R-:W-:-:S05]  /*0e80*/  LOP3.LUT R4, R4, 0x1800, RZ, 0xb8, !PT ;  /* 0x0000180004047812 */ /* 0x010fca00078eb8ff */
[----:B------:R5:W-:Y:S02]  /*0e90*/  STS [UR8+0x8], R4 ;  /* 0x00000804ff007988 */ /* 0x000be40008000808 */
.L_x_31:
[----:B------:R-:W-:Y:S05]  /*0ea0*/  @P3 BREAK.RELIABLE B2 ;  /* 0x0000000000023942 */ /* 0x000fea0003800100 */
[----:B------:R-:W-:Y:S05]  /*0eb0*/  @P3 BRA `(.L_x_33) ;  /* 0x0000000000243947 */ /* 0x000fea0003800000 */
[----:B----45:R-:W4:Y:S01]  /*0ec0*/  LDS R4, [UR8+0x8] ;  /* 0x00000808ff047984 */ /* 0x030f220008000800 */
[----:B------:R-:W-:-:S05]  /*0ed0*/  IMAD.MOV.U32 R5, RZ, RZ, 0x6000 ;  /* 0x00006000ff057424 */ /* 0x000fca00078e00ff */
[----:B----4-:R-:W-:-:S04]  /*0ee0*/  LOP3.LUT R4, R4, 0x4000, R5, 0xd8, !PT ;  /* 0x0000400004047812 */ /* 0x010fc800078ed805 */
[----:B------:R-:W-:-:S05]  /*0ef0*/  LOP3.LUT R4, R4, 0x400000, RZ, 0xb8, !PT ;  /* 0x0040000004047812 */ /* 0x000fca00078eb8ff */
[----:B------:R4:W-:Y:S02]  /*0f00*/  STS [UR8+0x8], R4 ;  /* 0x00000804ff007988 */ /* 0x0009e40008000808 */
.L_x_32:
[----:B------:R-:W-:Y:S05]  /*0f10*/  BSYNC.RELIABLE B2 ;  /* 0x0000000000027941 */ /* 0x000fea0003800100 */
.L_x_29:
[----:B----45:R-:W4:Y:S02]  /*0f20*/  @!P3 LDS R4, [UR8+0x8] ;  /* 0x00000808ff04b984 */ /* 0x030f240008000800 */
[----:B----4-:R-:W-:-:S05]  /*0f30*/  @!P3 LOP3.LUT R4, R4, 0x8000, RZ, 0xb8, !PT ;  /* 0x000080000404b812 */ /* 0x010fca00078eb8ff */
[----:B------:R4:W-:Y:S02]  /*0f40*/  @!P3 STS [UR8+0x8], R4 ;  /* 0x00000804ff00b988 */ /* 0x0009e40008000808 */
.L_x_33:
[----:B------:R-:W-:Y:S05]  /*0f50*/  BSYNC.RECONVERGENT B3 ;  /* 0x0000000000037941 */ /* 0x000fea0003800200 */
.L_x_28:
[----:B------:R-:W-:Y:S05]  /*0f60*/  WARPSYNC.ALL ;  /* 0x0000000000007948 */ /* 0x000fea0003800000 */
[----:B------:R-:W-:Y:S01]  /*0f70*/  NOP ;  /* 0x0000000000007918 */ /* 0x000fe20000000000 */
[----:B------:R-:W-:-:S04]  /*0f80*/  UIADD3 UR5, UPT, UPT, UR4, 0x80, URZ ;  /* 0x0000008004057890 */ /* 0x000fc8000fffe0ff */
[----:B------:R-:W-:-:S04]  /*0f90*/  UIADD3 UR26, UP0, UPT, UR5, UR20, URZ ;  /* 0x00000014051a7290 */ /* 0x000fc8000ff1e0ff */
[----:B------:R-:W-:Y:S01]  /*0fa0*/  ULEA.HI.X.SX32 UR27, UR5, UR21, 0x1, UP0 ;  /* 0x00000015051b7291 */ /* 0x000fe200080f0eff */
[----:B------:R-:W-:Y:S11]  /*0fb0*/  @P0 BRA `(.L_x_34) ;  /* 0x0000000000300947 */ /* 0x000ff60003800000 */
[----:B----45:R-:W4:Y:S01]  /*0fc0*/  S2R R4, SR_LANEID ;  /* 0x0000000000047919 */ /* 0x030f220000000000 */
[----:B------:R-:W-:Y:S05]  /*0fd0*/  WARPSYNC.ALL ;  /* 0x0000000000007948 */ /* 0x000fea0003800000 */
[----:B------:R-:W-:Y:S01]  /*0fe0*/  NOP ;  /* 0x0000000000007918 */ /* 0x000fe20000000000 */
[----:B----4-:R-:W-:-:S05]  /*0ff0*/  IMAD.SHL.U32 R8, R4, 0x4, RZ ;  /* 0x0000000404087824 */ /* 0x010fca00078e00ff */
[----:B------:R-:W4:Y:S01]  /*1000*/  LDS R9, [R8+UR8] ;  /* 0x0000000808097984 */ /* 0x000f220008000800 */
[----:B------:R-:W-:-:S05]  /*1010*/  IADD3 R4, P1, PT, R8, UR26, RZ ;  /* 0x0000001a08047c10 */ /* 0x000fca000ff3e0ff */
[----:B------:R-:W-:-:S05]  /*1020*/  IMAD.X R5, RZ, RZ, UR27, P1 ;  /* 0x0000001bff057e24 */ /* 0x000fca00088e06ff */
[----:B----4-:R4:W5:Y:S01]  /*1030*/  ATOMG.E.EXCH.STRONG.GPU PT, RZ, [R4], R9 ;  /* 0x0000000904ff73a8 */ /* 0x01096200041ee100 */
[----:B------:R-:W-:-:S04]  /*1040*/  DEPBAR {5,4,3,2,1,0} ;  /* 0x0000003f0000791a */ /* 0x000fc80000000000 */
[----:B------:R-:W2:Y:S02]  /*1050*/  CCTL.E.C.LDCU.IV.DEEP [UR26] ;  /* 0x000000001a007540 */ /* 0x000ea40009c08000 */
[----:B--2---:R4:W-:Y:S01]  /*1060*/  UTMACCTL.IV [UR26] ;  /* 0x000000001a0079b9 */ /* 0x0049e20008000000 */
[----:B------:R-:W-:Y:S01]  /*1070*/  NOP ;  /* 0x0000000000007918 */ /* 0x000fe20000000000 */
.L_x_34:
[----:B------:R-:W-:Y:S05]  /*1080*/  @P0 BRA `(.L_x_35) ;  /* 0x00000000000c0947 */ /* 0x000fea0003800000 */
[----:B------:R0:W-:Y:S01]  /*1090*/  UTMACMDFLUSH ;  /* 0x00000000000079b7 */ /* 0x0001e20000000000 */
[----:B------:R-:W-:Y:S05]  /*10a0*/  @P0 BRA `(.L_x_35) ;  /* 0x0000000000040947 */ /* 0x000fea0003800000 */
[----:B------:R-:W-:-:S04]  /*10b0*/  DEPBAR.LE SB0, 0x0 ;  /* 0x000080000000791a */ /* 0x000fc80000000000 */
.L_x_35:
[----:B------:R-:W-:Y:S05]  /*10c0*/  WARPSYNC.ALL ;  /* 0x0000000000007948 */ /* 0x000fea0003800000 */
[----:B------:R-:W-:Y:S01]  /*10d0*/  NOP ;  /* 0x0000000000007918 */ /* 0x000fe20000000000 */
[----:B-----5:R-:W-:Y:S06]  /*10e0*/  BAR.SYNC.DEFER_BLOCKING 0x0 ;  /* 0x0000000000007b1d */ /* 0x020fec0000010000 */
[----:B------:R-:W-:Y:S02]  /*10f0*/  BSSY.RECONVERGENT B3, `(.L_x_36) ;  /* 0x000000b000037945 */ /* 0x000fe40003800200 */
[----:B------:R-:W-:Y:S06]  /*1100*/  BAR.SYNC.DEFER_BLOCKING 0x0 ;  /* 0x0000000000007b1d */ /* 0x000fec0000010000 */
[----:B------:R5:W-:Y:S01]  /*1110*/  @!P0 STS [R7], RZ ;  /* 0x000000ff07008388 */ /* 0x000be20000000800 */
[----:B------:R-:W-:Y:S01]  /*1120*/  NOP ;  /* 0x0000000000007918 */ /* 0x000fe20000000000 */
[----:B------:R-:W-:Y:S05]  /*1130*/  @P3 BRA `(.L_x_37) ;  /* 0x0000000000183947 */ /* 0x000fea0003800000 */
[----:B----4-:R-:W4:Y:S01]  /*1140*/  LDS R4, [UR8+0x8] ;  /* 0x00000808ff047984 */ /* 0x010f220008000800 */
[----:B------:R-:W2:Y:S01]  /*1150*/  LDC.64 R8, c[0x0][0x390] ;  /* 0x0000e400ff087b82 */ /* 0x000ea20000000a00 */
[----:B------:R-:W-:Y:S02]  /*1160*/  IMAD.MOV.U32 R5, RZ, RZ, 0x70 ;  /* 0x00000070ff057424 */ /* 0x000fe400078e00ff */
[----:B--2---:R2:W-:Y:S03]  /*1170*/  STS.64 [UR8], R8 ;  /* 0x00000008ff007988 */ /* 0x0045e60008000a08 */
[----:B----4-:R-:W-:-:S05]  /*1180*/  LOP3.LUT R4, R4, 0x10, R5, 0xd8, !PT ;  /* 0x0000001004047812 */ /* 0x010fca00078ed805 */
[----:B------:R2:W-:Y:S02]  /*1190*/  STS [UR8+0x8], R4 ;  /* 0x00000804ff007988 */ /* 0x0005e40008000808 */
.L_x_37:
[----:B----4-:R-:W-:Y:S05]  /*11a0*/  BSYNC.RECONVERGENT B3 ;  /* 0x0000000000037941 */ /* 0x010fea0003800200 */
.L_x_36:
[----:B------:R-:W-:Y:S04]  /*11b0*/  BSSY.RECONVERGENT B4, `(.L_x_38) ;  /* 0x0000011000047945 */ /* 0x000fe80003800200 */
[----:B------:R-:W-:Y:S04]  /*11c0*/  BSSY.RELIABLE B3, `(.L_x_39) ;  /* 0x000000e000037945 */ /* 0x000fe80003800100 */
[----:B------:R-:W-:Y:S05]  /*11d0*/  @P3 BRA `(.L_x_40) ;  /* 0x0000000000243947 */ /* 0x000fea0003800000 */
[----:B--2---:R-:W2:Y:S01]  /*11e0*/  LDS R4, [UR8+0x34] ;  /* 0x00003408ff047984 */ /* 0x004ea20008000800 */
[----:B------:R-:W-:-:S05]  /*11f0*/  IMAD.MOV.U32 R5, RZ, RZ, 0x3f000000 ;  /* 0x3f000000ff057424 */ /* 0x000fca00078e00ff */
[----:B--2---:R-:W-:-:S05]  /*1200*/  LOP3.LUT R4, R4, 0xff000000, R5, 0xb8, !PT ;  /* 0xff00000004047812 */ /* 0x004fca00078eb805 */
[----:B------:R2:W-:Y:S01]  /*1210*/  STS [UR8+0x34], R4 ;  /* 0x00003404ff007988 */ /* 0x0005e20008000808 */
[----:B------:R-:W-:Y:S05]  /*1220*/  @P3 BRA `(.L_x_41) ;  /* 0x00000000001c3947 */ /* 0x000fea0003800000 */
[----:B--2---:R-:W2:Y:S01]  /*1230*/  LDS R4, [UR8+0x38] ;  /* 0x00003808ff047984 */ /* 0x004ea20008000800 */
[----:B------:R-:W-:-:S05]  /*1240*/  IMAD.MOV.U32 R5, RZ, RZ, 0x3f ;  /* 0x0000003fff057424 */ /* 0x000fca00078e00ff */
[----:B--2---:R-:W-:-:S05]  /*1250*/  LOP3.LUT R4, R4, 0xff, R5, 0xb8, !PT ;  /* 0x000000ff04047812 */ /* 0x004fca00078eb805 */
[----:B------:R4:W-:Y:S02]  /*1260*/  STS [UR8+0x38], R4 ;  /* 0x00003804ff007988 */ /* 0x0009e40008000808 */
.L_x_40:
[----:B------:R-:W-:Y:S05]  /*1270*/  @P3 BREAK.RELIABLE B3 ;  /* 0x0000000000033942 */ /* 0x000fea0003800100 */
[----:B------:R-:W-:Y:S05]  /*1280*/  @P3 BRA `(.L_x_42) ;  /* 0x00000000000c3947 */ /* 0x000fea0003800000 */
[----:B------:R2:W-:Y:S02]  /*1290*/  STS [UR8+0x20], R3 ;  /* 0x00002003ff007988 */ /* 0x0005e40008000808 */
.L_x_41:
[----:B------:R-:W-:Y:S05]  /*12a0*/  BSYNC.RELIABLE B3 ;  /* 0x0000000000037941 */ /* 0x000fea0003800100 */
.L_x_39:
[----:B------:R2:W-:Y:S02]  /*12b0*/  @!P3 STS [UR8+0x24], R2 ;  /* 0x00002402ff00b988 */ /* 0x0005e40008000808 */
.L_x_42:
[----:B------:R-:W-:Y:S05]  /*12c0*/  BSYNC.RECONVERGENT B4 ;  /* 0x0000000000047941 */ /* 0x000fea0003800200 */
.L_x_38:
[----:B------:R-:W-:Y:S05]  /*12d0*/  WARPSYNC.ALL ;  /* 0x0000000000007948 */ /* 0x000fea0003800000 */
[----:B------:R-:W-:Y:S01]  /*12e0*/  NOP ;  /* 0x0000000000007918 */ /* 0x000fe20000000000 */
[----:B------:R-:W-:Y:S04]  /*12f0*/  BSSY.RECONVERGENT B4, `(.L_x_43) ;  /* 0x000000e000047945 */ /* 0x000fe80003800200 */
[----:B------:R-:W-:Y:S05]  /*1300*/  @P3 BRA `(.L_x_44) ;  /* 0x0000000000303947 */ /* 0x000fea0003800000 */
[----:B--23--:R-:W2:Y:S01]  /*1310*/  LDS R3, [UR8+0x34] ;  /* 0x00003408ff037984 */ /* 0x00cea20008000800 */
[----:B----4-:R-:W3:Y:S03]  /*1320*/  LDC.64 R4, c[0x0][0x3b8] ;  /* 0x0000ee00ff047b82 */ /* 0x010ee60000000a00 */
[----:B------:R-:W4:Y:S01]  /*1330*/  LDS R2, [UR8+0x1c] ;  /* 0x00001c08ff027984 */ /* 0x000f220008000800 */
[C---:B---3--:R-:W-:Y:S01]  /*1340*/  SHF.L.U64.HI R5, R4.reuse, 0x1, R5 ;  /* 0x0000000104057819 */ /* 0x048fe20000010205 */
[----:B------:R-:W-:-:S03]  /*1350*/  IMAD.SHL.U32 R4, R4, 0x2, RZ ;  /* 0x0000000204047824 */ /* 0x000fc600078e00ff */
[--C-:B-----5:R-:W-:Y:S02]  /*1360*/  SHF.R.U32.HI R7, RZ, 0x4, R5.reuse ;  /* 0x00000004ff077819 */ /* 0x120fe40000011605 */
[----:B------:R-:W-:-:S05]  /*1370*/  SHF.R.U64 R4, R4, 0x4, R5 ;  /* 0x0000000404047819 */ /* 0x000fca0000001205 */
[----:B------:R3:W-:Y:S01]  /*1380*/  STS [UR8+0xc], R4 ;  /* 0x00000c04ff007988 */ /* 0x0007e20008000808 */
[----:B--2---:R-:W-:Y:S02]  /*1390*/  LOP3.LUT R3, R3, 0x7, RZ, 0xb8, !PT ;  /* 0x0000000703037812 */ /* 0x004fe400078eb8ff */
[----:B----4-:R-:W-:-:S03]  /*13a0*/  LOP3.LUT R2, R2, 0xf, R7, 0xb8, !PT ;  /* 0x0000000f02027812 */ /* 0x010fc600078eb807 */
[----:B------:R3:W-:Y:S04]  /*13b0*/  STS [UR8+0x34], R3 ;  /* 0x00003403ff007988 */ /* 0x0007e80008000808 */
[----:B------:R3:W-:Y:S02]  /*13c0*/  STS [UR8+0x1c], R2 ;  /* 0x00001c02ff007988 */ /* 0x0007e40008000808 */
.L_x_44:
[----:B------:R-:W-:Y:S05]  /*13d0*/  BSYNC.RECONVERGENT B4 ;  /* 0x0000000000047941 */ /* 0x000fea0003800200 */
.L_x_43:
[----:B------:R-:W-:Y:S04]  /*13e0*/  BSSY.RECONVERGENT B5, `(.L_x_45) ;  /* 0x000001a000057945 */ /* 0x000fe80003800200 */
[----:B------:R-:W-:Y:S04]  /*13f0*/  BSSY.RELIABLE B4, `(.L_x_46) ;  /* 0x0000015000047945 */ /* 0x000fe80003800100 */
[----:B------:R-:W-:Y:S05]  /*1400*/  @P3 BRA `(.L_x_47) ;  /* 0x0000000000203947 */ /* 0x000fea0003800000 */
[----:B--23--:R-:W2:Y:S02]  /*1410*/  LDS R2, [UR8+0x34] ;  /* 0x00003408ff027984 */ /* 0x00cea40008000800 */
[----:B--2---:R-:W-:-:S05]  /*1420*/  LOP3.LUT R2, R2, 0x38, RZ, 0xb8, !PT ;  /* 0x0000003802027812 */ /* 0x004fca00078eb8ff */
[----:B------:R2:W-:Y:S01]  /*1430*/  STS [UR8+0x34], R2 ;  /* 0x00003402ff007988 */ /* 0x0005e20008000808 */
[----:B------:R-:W-:Y:S05]  /*1440*/  @P3 BRA `(.L_x_48) ;  /* 0x0000000000203947 */ /* 0x000fea0003800000 */
[----:B--2---:R-:W2:Y:S01]  /*1450*/  LDS R2, [UR8+0x8] ;  /* 0x00000808ff027984 */ /* 0x004ea20008000800 */
[----:B------:R-:W-:-:S05]  /*1460*/  IMAD.MOV.U32 R3, RZ, RZ, 0x780 ;  /* 0x00000780ff037424 */ /* 0x000fca00078e00ff */
[----:B--2---:R-:W-:-:S05]  /*1470*/  LOP3.LUT R2, R2, 0x300, R3, 0xd8, !PT ;  /* 0x0000030002027812 */ /* 0x004fca00078ed803 */
[----:B------:R2:W-:Y:S02]  /*1480*/  STS [UR8+0x8], R2 ;  /* 0x00000802ff007988 */ /* 0x0005e40008000808 */
.L_x_47:
[----:B------:R-:W-:Y:S05]  /*1490*/  @P3 BRA `(.L_x_49) ;  /* 0x0000000000283947 */ /* 0x000fea0003800000 */
[----:B--23--:R-:W2:Y:S02]  /*14a0*/  LDS R2, [UR8+0x8] ;  /* 0x00000808ff027984 */ /* 0x00cea40008000800 */
[----:B--2---:R-:W-:-:S05]  /*14b0*/  LOP3.LUT R2, R2, 0x1800, RZ, 0xb8, !PT ;  /* 0x0000180002027812 */ /* 0x004fca00078eb8ff */
[----:B------:R3:W-:Y:S02]  /*14c0*/  STS [UR8+0x8], R2 ;  /* 0x00000802ff007988 */ /* 0x0007e40008000808 */
.L_x_48:
[----:B------:R-:W-:Y:S05]  /*14d0*/  @P3 BREAK.RELIABLE B4 ;  /* 0x0000000000043942 */ /* 0x000fea0003800100 */
[----:B------:R-:W-:Y:S05]  /*14e0*/  @P3 BRA `(.L_x_50) ;  /* 0x0000000000243947 */ /* 0x000fea0003800000 */
[----:B--23--:R-:W2:Y:S01]  /*14f0*/  LDS R2, [UR8+0x8] ;  /* 0x00000808ff027984 */ /* 0x00cea20008000800 */
[----:B------:R-:W-:-:S05]  /*1500*/  IMAD.MOV.U32 R3, RZ, RZ, 0x6000 ;  /* 0x00006000ff037424 */ /* 0x000fca00078e00ff */
[----:B--2---:R-:W-:-:S04]  /*1510*/  LOP3.LUT R2, R2, 0x6000, R3, 0xd8, !PT ;  /* 0x0000600002027812 */ /* 0x004fc800078ed803 */
[----:B------:R-:W-:-:S05]  /*1520*/  LOP3.LUT R2, R2, 0x400000, RZ, 0xb8, !PT ;  /* 0x0040000002027812 */ /* 0x000fca00078eb8ff */
[----:B------:R2:W-:Y:S02]  /*1530*/  STS [UR8+0x8], R2 ;  /* 0x00000802ff007988 */ /* 0x0005e40008000808 */
.L_x_49:
[----:B------:R-:W-:Y:S05]  /*1540*/  BSYNC.RELIABLE B4 ;  /* 0x0000000000047941 */ /* 0x000fea0003800100 */
.L_x_46:
[----:B--23--:R-:W2:Y:S02]  /*1550*/  @!P3 LDS R2, [UR8+0x8] ;  /* 0x00000808ff02b984 */ /* 0x00cea40008000800 */
[----:B--2---:R-:W-:-:S05]  /*1560*/  @!P3 LOP3.LUT R2, R2, 0x8000, RZ, 0xb8, !PT ;  /* 0x000080000202b812 */ /* 0x004fca00078eb8ff */
[----:B------:R2:W-:Y:S02]  /*1570*/  @!P3 STS [UR8+0x8], R2 ;  /* 0x00000802ff00b988 */ /* 0x0005e40008000808 */
.L_x_50:
[----:B------:R-:W-:Y:S05]  /*1580*/  BSYNC.RECONVERGENT B5 ;  /* 0x0000000000057941 */ /* 0x000fea0003800200 */
.L_x_45:
[----:B------:R-:W-:Y:S05]  /*1590*/  WARPSYNC.ALL ;  /* 0x0000000000007948 */ /* 0x000fea0003800000 */
[----:B------:R-:W-:Y:S01]  /*15a0*/  NOP ;  /* 0x0000000000007918 */ /* 0x000fe20000000000 */
[----:B------:R-:W-:-:S04]  /*15b0*/  UIADD3 UR4, UPT, UPT, UR4, 0x100, URZ ;  /* 0x0000010004047890 */ /* 0x000fc8000fffe0ff */
[----:B------:R-:W-:-:S04]  /*15c0*/  UIADD3 UR20, UP0, UPT, UR4, UR20, URZ ;  /* 0x0000001404147290 */ /* 0x000fc8000ff1e0ff */
[----:B------:R-:W-:Y:S01]  /*15d0*/  ULEA.HI.X.SX32 UR21, UR4, UR21, 0x1, UP0 ;  /* 0x0000001504157291 */ /* 0x000fe200080f0eff */
[----:B------:R-:W-:Y:S11]  /*15e0*/  @P0 BRA `(.L_x_51) ;  /* 0x0000000000300947 */ /* 0x000ff60003800000 */
[----:B--23--:R-:W2:Y:S01]  /*15f0*/  S2R R2, SR_LANEID ;  /* 0x0000000000027919 */ /* 0x00cea20000000000 */
[----:B------:R-:W-:Y:S05]  /*1600*/  WARPSYNC.ALL ;  /* 0x0000000000007948 */ /* 0x000fea0003800000 */
[----:B------:R-:W-:Y:S01]  /*1610*/  NOP ;  /* 0x0000000000007918 */ /* 0x000fe20000000000 */
[----:B--2-4-:R-:W-:-:S05]  /*1620*/  IMAD.SHL.U32 R4, R2, 0x4, RZ ;  /* 0x0000000402047824 */ /* 0x014fca00078e00ff */
[----:B------:R-:W2:Y:S01]  /*1630*/  LDS R5, [R4+UR8] ;  /* 0x0000000804057984 */ /* 0x000ea20008000800 */
[----:B------:R-:W-:-:S05]  /*1640*/  IADD3 R2, P1, PT, R4, UR20, RZ ;  /* 0x0000001404027c10 */ /* 0x000fca000ff3e0ff */
[----:B------:R-:W-:-:S05]  /*1650*/  IMAD.X R3, RZ, RZ, UR21, P1 ;  /* 0x00000015ff037e24 */ /* 0x000fca00088e06ff */
[----:B--2---:R2:W3:Y:S01]  /*1660*/  ATOMG.E.EXCH.STRONG.GPU PT, RZ, [R2], R5 ;  /* 0x0000000502ff73a8 */ /* 0x0044e200041ee100 */
[----:B------:R-:W-:-:S04]  /*1670*/  DEPBAR {5,4,3,2,1,0} ;  /* 0x0000003f0000791a */ /* 0x000fc80000000000 */
[----:B------:R-:W4:Y:S02]  /*1680*/  CCTL.E.C.LDCU.IV.DEEP [UR20] ;  /* 0x0000000014007540 */ /* 0x000f240009c08000 */
[----:B----4-:R2:W-:Y:S01]  /*1690*/  UTMACCTL.IV [UR20] ;  /* 0x00000000140079b9 */ /* 0x0105e20008000000 */
[----:B------:R-:W-:Y:S01]  /*16a0*/  NOP ;  /* 0x0000000000007918 */ /* 0x000fe20000000000 */
.L_x_51:
[----:B------:R-:W-:Y:S05]  /*16b0*/  @P0 BRA `(.L_x_52) ;  /* 0x00000000000c0947 */ /* 0x000fea0003800000 */
[----:B------:R0:W-:Y:S01]  /*16c0*/  UTMACMDFLUSH ;  /* 0x00000000000079b7 */ /* 0x0001e20000000000 */
[----:B------:R-:W-:Y:S05]  /*16d0*/  @P0 BRA `(.L_x_52) ;  /* 0x0000000000040947 */ /* 0x000fea0003800000 */
[----:B------:R-:W-:-:S04]  /*16e0*/  DEPBAR.LE SB0, 0x0 ;  /* 0x000080000000791a */ /* 0x000fc80000000000 */
.L_x_52:
[----:B------:R-:W-:Y:S05]  /*16f0*/  WARPSYNC.ALL ;  /* 0x0000000000007948 */ /* 0x000fea0003800000 */
[----:B------:R-:W-:Y:S01]  /*1700*/  NOP ;  /* 0x0000000000007918 */ /* 0x000fe20000000000 */
[----:B---3--:R-:W-:Y:S01]  /*1710*/  BAR.SYNC.DEFER_BLOCKING 0x0 ;  /* 0x0000000000007b1d */ /* 0x008fe20000010000 */
[----:B--2---:R-:W-:Y:S01]  /*1720*/  SHF.R.U32.HI R2, RZ, 0x5, R0 ;  /* 0x00000005ff027819 */ /* 0x004fe20000011600 */
[----:B------:R-:W-:-:S03]  /*1730*/  UIADD3 UR12, UPT, UPT, UR8, 0x8020, URZ ;  /* 0x00008020080c7890 */ /* 0x000fc6000fffe0ff */
[----:B------:R-:W-:Y:S01]  /*1740*/  R2UR UR22, R2 ;  /* 0x00000000021672ca */ /* 0x000fe200000e0000 */
[----:B------:R-:W-:Y:S01]  /*1750*/  VOTEU.ALL UP0, P3 ;  /* 0x0000000000ff7886 */ /* 0x000fe20001800000 */
[----:B------:R-:W-:Y:S01]  /*1760*/  UMOV UR4, 0x1 ;  /* 0x0000000100047882 */ /* 0x000fe20000000000 */
[----:B------:R-:W-:Y:S01]  /*1770*/  VOTEU.ALL UP1, P3 ;  /* 0x0000000000ff7886 */ /* 0x000fe20001820000 */
[----:B------:R-:W-:Y:S02]  /*1780*/  BSSY.RECONVERGENT B5, `(.L_x_53) ;  /* 0x0000018000057945 */ /* 0x000fe40003800200 */
[----:B------:R-:W-:-:S04]  /*1790*/  @!UP0 UIADD3 UR10, UPT, UPT, -UR4, 0x100000, URZ ;  /* 0x00100000040a8890 */ /* 0x000fc8000fffe1ff */
[----:B------:R-:W-:Y:S02]  /*17a0*/  @!UP0 USHF.L.U32 UR11, UR10, 0xb, URZ ;  /* 0x0000000b0a0b8899 */ /* 0x000fe400080006ff */
[----:B------:R-:W-:Y:S02]  /*17b0*/  @!UP0 USHF.L.U32 UR10, UR10, 0x1, URZ ;  /* 0x000000010a0a8899 */ /* 0x000fe400080006ff */
[----:B------:R-:W-:-:S04]  /*17c0*/  @!UP0 UIADD3 UR4, UPT, UPT, -UR4, 0x100000, URZ ;  /* 0x0010000004048890 */ /* 0x000fc8000fffe1ff */
[----:B------:R-:W-:Y:S02]  /*17d0*/  @!UP0 USHF.L.U32 UR5, UR4, 0xb, URZ ;  /* 0x0000000b04058899 */ /* 0x000fe400080006ff */
[----:B------:R-:W-:Y:S01]  /*17e0*/  @!UP0 USHF.L.U32 UR4, UR4, 0x1, URZ ;  /* 0x0000000104048899 */ /* 0x000fe200080006ff */
[----:B------:R-:W-:Y:S01]  /*17f0*/  VOTEU.ALL UP0, P3 ;  /* 0x0000000000ff7886 */ /* 0x000fe20001800000 */
[----:B------:R-:W2:Y:S04]  /*1800*/  FENCE.VIEW.ASYNC.S ;  /* 0x00000000000073c6 */ /* 0x000ea80000000000 */
[----:B--2---:R2:W3:Y:S06]  /*1810*/  @!UP0 SYNCS.EXCH.64 URZ, [UR8+0x8000], UR10 ;  /* 0x0080000a08ff85b2 */ /* 0x0044ec0008000100 */
[----:B------:R2:W3:Y:S02]  /*1820*/  @!UP1 SYNCS.EXCH.64 URZ, [UR8+0x8020], UR4 ;  /* 0x0080200408ff95b2 */ /* 0x0004e40008000100 */
[----:B---3--:R-:W-:Y:S06]  /*1830*/  BAR.SYNC.DEFER_BLOCKING 0x0 ;  /* 0x0000000000007b1d */ /* 0x008fec0000010000 */
[----:B------:R-:W-:Y:S05]  /*1840*/  @P3 BRA `(.L_x_54) ;  /* 0x00000000002c3947 */ /* 0x000fea0003800000 */
[----:B--2---:R-:W-:Y:S02]  /*1850*/  UMOV UR4, 0x1 ;  /* 0x0000000100047882 */ /* 0x004fe40000000000 */
[----:B------:R-:W-:-:S04]  /*1860*/  UIADD3 UR10, UPT, UPT, -UR4, 0x100000, URZ ;  /* 0x00100000040a7890 */ /* 0x000fc8000fffe1ff */
[----:B------:R-:W-:Y:S02]  /*1870*/  USHF.L.U32 UR11, UR10, 0xb, URZ ;  /* 0x0000000b0a0b7899 */ /* 0x000fe400080006ff */
[----:B------:R-:W-:Y:S02]  /*1880*/  USHF.L.U32 UR10, UR10, 0x1, URZ ;  /* 0x000000010a0a7899 */ /* 0x000fe400080006ff */
[----:B------:R-:W-:-:S04]  /*1890*/  UIADD3 UR4, UPT, UPT, -UR4, 0x100000, URZ ;  /* 0x0010000004047890 */ /* 0x000fc8000fffe1ff */
[----:B------:R-:W-:Y:S02]  /*18a0*/  USHF.L.U32 UR5, UR4, 0xb, URZ ;  /* 0x0000000b04057899 */ /* 0x000fe400080006ff */
[----:B------:R-:W-:Y:S01]  /*18b0*/  USHF.L.U32 UR4, UR4, 0x1, URZ ;  /* 0x0000000104047899 */ /* 0x000fe200080006ff */
[----:B------:R-:W2:Y:S03]  /*18c0*/  FENCE.VIEW.ASYNC.S ;  /* 0x00000000000073c6 */ /* 0x000ea60000000000 */
[----:B--2---:R3:W2:Y:S08]  /*18d0*/  SYNCS.EXCH.64 URZ, [UR8+0x8008], UR10 ;  /* 0x0080080a08ff75b2 */ /* 0x0046b00008000100 */
[----:B------:R3:W4:Y:S02]  /*18e0*/  SYNCS.EXCH.64 URZ, [UR8+0x8028], UR4 ;  /* 0x0080280408ff75b2 */ /* 0x0007240008000100 */
[----:B---3--:R-:W-:Y:S01]  /*18f0*/  NOP ;  /* 0x0000000000007918 */ /* 0x008fe20000000000 */
.L_x_54:
[----:B--2---:R-:W-:Y:S05]  /*1900*/  BSYNC.RECONVERGENT B5 ;  /* 0x0000000000057941 */ /* 0x004fea0003800200 */
.L_x_53:
[----:B----4-:R-:W-:Y:S06]  /*1910*/  BAR.SYNC.DEFER_BLOCKING 0x0 ;  /* 0x0000000000007b1d */ /* 0x010fec0000010000 */
[----:B------:R-:W-:Y:S04]  /*1920*/  BSSY.RECONVERGENT B5, `(.L_x_55) ;  /* 0x000000d000057945 */ /* 0x000fe80003800200 */
[----:B------:R-:W-:Y:S05]  /*1930*/  @P3 BRA `(.L_x_56) ;  /* 0x00000000002c3947 */ /* 0x000fea0003800000 */
[----:B------:R-:W-:Y:S02]  /*1940*/  UMOV UR4, 0x1 ;  /* 0x0000000100047882 */ /* 0x000fe40000000000 */
[----:B------:R-:W-:-:S04]  /*1950*/  UIADD3 UR10, UPT, UPT, -UR4, 0x100000, URZ ;  /* 0x00100000040a7890 */ /* 0x000fc8000fffe1ff */
[----:B------:R-:W-:Y:S02]  /*1960*/  USHF.L.U32 UR11, UR10, 0xb, URZ ;  /* 0x0000000b0a0b7899 */ /* 0x000fe400080006ff */
[----:B------:R-:W-:Y:S02]  /*1970*/  USHF.L.U32 UR10, UR10, 0x1, URZ ;  /* 0x000000010a0a7899 */ /* 0x000fe400080006ff */
[----:B------:R-:W-:-:S04]  /*1980*/  UIADD3 UR4, UPT, UPT, -UR4, 0x100000, URZ ;  /* 0x0010000004047890 */ /* 0x000fc8000fffe1ff */
[----:B------:R-:W-:Y:S02]  /*1990*/  USHF.L.U32 UR5, UR4, 0xb, URZ ;  /* 0x0000000b04057899 */ /* 0x000fe400080006ff */
[----:B------:R-:W-:Y:S01]  /*19a0*/  USHF.L.U32 UR4, UR4, 0x1, URZ ;  /* 0x0000000104047899 */ /* 0x000fe200080006ff */
[----:B------:R-:W2:Y:S03]  /*19b0*/  FENCE.VIEW.ASYNC.S ;  /* 0x00000000000073c6 */ /* 0x000ea60000000000 */
[----:B--2---:R2:W3:Y:S08]  /*19c0*/  SYNCS.EXCH.64 URZ, [UR8+0x8010], UR10 ;  /* 0x0080100a08ff75b2 */ /* 0x0044f00008000100 */
[----:B------:R2:W4:Y:S01]  /*19d0*/  SYNCS.EXCH.64 URZ, [UR8+0x8030], UR4 ;  /* 0x0080300408ff75b2 */ /* 0x0005220008000100 */
[----:B------:R-:W-:Y:S01]  /*19e0*/  NOP ;  /* 0x0000000000007918 */ /* 0x000fe20000000000 */
.L_x_56:
[----:B--2---:R-:W-:Y:S05]  /*19f0*/  BSYNC.RECONVERGENT B5 ;  /* 0x0000000000057941 */ /* 0x004fea0003800200 */
.L_x_55:
[----:B---34-:R-:W-:Y:S01]  /*1a00*/  BAR.SYNC.DEFER_BLOCKING 0x0 ;  /* 0x0000000000007b1d */ /* 0x018fe20000010000 */
[----:B------:R-:W-:Y:S01]  /*1a10*/  USHF.L.U32 UR15, UR7, 0x6, URZ ;  /* 0x00000006070f7899 */ /* 0x000fe200080006ff */
[----:B------:R-:W-:Y:S01]  /*1a20*/  ISETP.GE.AND P0, PT, R6, 0x1, PT ;  /* 0x000000010600780c */ /* 0x000fe20003f06270 */
[----:B------:R-:W-:-:S03]  /*1a30*/  USHF.L.U32 UR19, UR9, 0x6, URZ ;  /* 0x0000000609137899 */ /* 0x000fc600080006ff */
        /* <DEDUP_REMOVED lines=13> */
.L_x_58:
[----:B--2---:R-:W-:Y:S05]  /*1b10*/  BSYNC.RECONVERGENT B5 ;  /* 0x0000000000057941 */ /* 0x004fea0003800200 */
.L_x_57:
[----:B------:R-:W-:Y:S05]  /*1b20*/  @!P0 BRA `(.L_x_59) ;  /* 0x0000000800108947 */ /* 0x000fea0003800000 */
[----:B---34-:R-:W-:Y:S01]  /*1b30*/  BAR.SYNC.DEFER_BLOCKING 0x0 ;  /* 0x0000000000007b1d */ /* 0x018fe20000010000 */
[----:B------:R-:W-:Y:S01]  /*1b40*/  @!P3 IMAD.MOV.U32 R2, RZ, RZ, 0x2000 ;  /* 0x00002000ff02b424 */ /* 0x000fe200078e00ff */
[----:B------:R-:W-:Y:S02]  /*1b50*/  ELECT P1, URZ, PT ;  /* 0x0000000000ff782f */ /* 0x000fe40003820000 */
[----:B------:R-:W-:Y:S02]  /*1b60*/  ELECT P0, URZ, PT ;  /* 0x0000000000ff782f */ /* 0x000fe40003800000 */
[C---:B------:R-:W-:Y:S01]  /*1b70*/  ISETP.LT.U32.AND P1, PT, R20.reuse, 0x20, P1 ;  /* 0x000000201400780c */ /* 0x040fe20000f21070 */
[----:B------:R-:W-:Y:S01]  /*1b80*/  UMOV UR11, UR15 ;  /* 0x0000000f000b7c82 */ /* 0x000fe20008000000 */
[----:B------:R-:W-:Y:S01]  /*1b90*/  ISETP.LT.U32.AND P0, PT, R20, 0x20, P0 ;  /* 0x000000201400780c */ /* 0x000fe20000701070 */
[----:B------:R-:W-:-:S10]  /*1ba0*/  UIADD3 UR16, UPT, UPT, UR8, 0x4000, URZ ;  /* 0x0000400008107890 */ /* 0x000fd4000fffe0ff */
[----:B------:R-:W-:Y:S01]  /*1bb0*/  VOTEU.ANY UP0, P1 ;  /* 0x0000000000ff7886 */ /* 0x000fe20000800100 */
[----:B------:R-:W-:Y:S01]  /*1bc0*/  VOTEU.ANY UP2, P1 ;  /* 0x0000000000ff7886 */ /* 0x000fe20000840100 */
[----:B------:R-:W-:Y:S01]  /*1bd0*/  VOTEU.ANY UP1, P0 ;  /* 0x0000000000ff7886 */ /* 0x000fe20000020100 */
[----:B------:R-:W-:Y:S01]  /*1be0*/  VOTEU.ANY UP3, P0 ;  /* 0x0000000000ff7886 */ /* 0x000fe20000060100 */
[----:B------:R2:W-:Y:S01]  /*1bf0*/  @!P3 SYNCS.ARRIVE.TRANS64 RZ, [UR8+0x8000], R2 ;  /* 0x00800002ffffb9a7 */ /* 0x0005e20008000008 */
[----:B------:R3:W-:Y:S06]  /*1c00*/  MEMBAR.ALL.CTA ;  /* 0x0000000000007992 */ /* 0x0007ec0000008000 */
[----:B---3--:R-:W3:Y:S01]  /*1c10*/  FENCE.VIEW.ASYNC.S ;  /* 0x00000000000073c6 */ /* 0x008ee20000000000 */
[----:B------:R-:W-:Y:S01]  /*1c20*/  @UP0 UIADD3 UR9, UPT, UPT, UR8, 0x8000, URZ ;  /* 0x0000800008090890 */ /* 0x000fe2000fffe0ff */
[----:B------:R-:W-:Y:S01]  /*1c30*/  @UP0 UMOV UR10, URZ ;  /* 0x000000ff000a0c82 */ /* 0x000fe20008000000 */
[----:B------:R-:W-:Y:S01]  /*1c40*/  @UP1 UIADD3 UR17, UPT, UPT, UR8, 0x8000, URZ ;  /* 0x0000800008111890 */ /* 0x000fe2000fffe0ff */
[----:B------:R-:W-:Y:S01]  /*1c50*/  @UP1 UMOV UR18, URZ ;  /* 0x000000ff00121c82 */ /* 0x000fe20008000000 */
[----:B------:R-:W-:Y:S01]  /*1c60*/  UISETP.NE.U32.AND UP0, UPT, UR22, URZ, UPT ;  /* 0x000000ff1600728c */ /* 0x000fe2000bf05070 */
[----:B---3--:R-:W-:Y:S06]  /*1c70*/  BAR.SYNC.DEFER_BLOCKING 0x0 ;  /* 0x0000000000007b1d */ /* 0x008fec0000010000 */
[----:B------:R2:W-:Y:S02]  /*1c80*/  @UP2 UTMALDG.2D [UR8], [UR24] ;  /* 0x00000008180025b4 */ /* 0x0005e40008008000 */
[----:B------:R-:W-:Y:S06]  /*1c90*/  BAR.SYNC.DEFER_BLOCKING 0x0 ;  /* 0x0000000000007b1d */ /* 0x000fec0000010000 */
[----:B------:R2:W-:Y:S02]  /*1ca0*/  @UP3 UTMALDG.2D [UR16], [UR26] ;  /* 0x000000101a0035b4 */ /* 0x0005e40008008000 */
[----:B------:R-:W-:Y:S06]  /*1cb0*/  BAR.SYNC.DEFER_BLOCKING 0x0 ;  /* 0x0000000000007b1d */ /* 0x000fec0000010000 */
[----:B------:R-:W3:Y:S02]  /*1cc0*/  SYNCS.PHASECHK.TRANS64.TRYWAIT P0, [UR8+0x8000], RZ ;  /* 0x008000ffff0075a7 */ /* 0x000ee40008001108 */
[----:B--23--:R-:W-:Y:S05]  /*1cd0*/  @!P0 BRA `(.L_x_60) ;  /* 0x0000000c00608947 */ /* 0x00cfea0003800000 */
.L_x_78:
[----:B------:R-:W-:Y:S05]  /*1ce0*/  BRA.U UP0, `(.L_x_61) ;  /* 0x00000001004c7547 */ /* 0x000fea000b800000 */
[----:B------:R-:W-:Y:S02]  /*1cf0*/  USHF.R.U32.HI UR4, URZ, 0x4, UR8 ;  /* 0x00000004ff047899 */ /* 0x000fe40008011608 */
[----:B------:R-:W-:Y:S02]  /*1d00*/  USHF.R.U32.HI UR6, URZ, 0x4, UR16 ;  /* 0x00000004ff067899 */ /* 0x000fe40008011610 */
[----:B------:R-:W-:Y:S02]  /*1d10*/  USGXT.U32 UR4, UR4, 0xe ;  /* 0x0000000e0404789a */ /* 0x000fe40008000000 */
[----:B------:R-:W-:Y:S01]  /*1d20*/  USGXT.U32 UR6, UR6, 0xe ;  /* 0x0000000e0606789a */ /* 0x000fe20008000000 */
[----:B------:R-:W-:Y:S01]  /*1d30*/  UMOV UR10, 0xfffffffe ;  /* 0xfffffffe000a7882 */ /* 0x000fe20000000000 */
[----:B------:R-:W-:Y:S01]  /*1d40*/  UMOV UR11, 0x7fffbfdf ;  /* 0x7fffbfdf000b7882 */ /* 0x000fe20000000000 */
[----:B------:R-:W-:Y:S01]  /*1d50*/  UMOV UR5, URZ ;  /* 0x000000ff00057c82 */ /* 0x000fe20008000000 */
[----:B------:R-:W-:Y:S01]  /*1d60*/  UMOV UR7, URZ ;  /* 0x000000ff00077c82 */ /* 0x000fe20008000000 */
[----:B------:R-:W-:-:S02]  /*1d70*/  UIADD3.64 UR16, UPT, UPT, UR4, -UR10, URZ ;  /* 0x8000000a04107297 */ /* 0x000fc4000fffe0ff */
[----:B------:R-:W-:Y:S01]  /*1d80*/  UIADD3.64 UR10, UPT, UPT, UR6, -UR10, URZ ;  /* 0x8000000a060a7297 */ /* 0x000fe2000fffe0ff */
[----:B------:R-:W-:Y:S01]  /*1d90*/  UMOV UR28, 0x0 ;  /* 0x00000000001c7882 */ /* 0x000fe20000000000 */
[----:B------:R-:W-:Y:S01]  /*1da0*/  UMOV UR29, 0x4100010 ;  /* 0x04100010001d7882 */ /* 0x000fe20000000000 */
[----:B------:R-:W-:Y:S01]  /*1db0*/  UMOV UR5, 0x80004020 ;  /* 0x8000402000057882 */ /* 0x000fe20000000000 */
[----:B------:R-:W-:Y:S01]  /*1dc0*/  UMOV UR7, 0x80004020 ;  /* 0x8000402000077882 */ /* 0x000fe20000000000 */
[----:B------:R-:W-:Y:S01]  /*1dd0*/  UMOV UR30, 0x0 ;  /* 0x00000000001e7882 */ /* 0x000fe20000000000 */
[----:B------:R-:W-:Y:S01]  /*1de0*/  UMOV UR31, 0x4100010 ;  /* 0x04100010001f7882 */ /* 0x000fe20000000000 */
[----:B------:R2:W-:Y:S02]  /*1df0*/  UTCHMMA gdesc[UR4], gdesc[UR6], tmem[UR23], tmem[UR28], idesc[UR29], !UPT ;  /* 0x00ff1c06040075ea */ /* 0x0005e4000f800017 */
[----:B------:R2:W-:Y:S01]  /*1e00*/  UTCHMMA gdesc[UR16], gdesc[UR10], tmem[UR23], tmem[UR30], idesc[UR31], UPT ;  /* 0x00ff1e0a100075ea */ /* 0x0005e2000b800017 */
[----:B------:R-:W-:-:S02]  /*1e10*/  NOP ;  /* 0x0000000000007918 */ /* 0x000fc40000000000 */
.L_x_61:
[----:B------:R-:W-:Y:S01]  /*1e20*/  ELECT P0, URZ, PT ;  /* 0x0000000000ff782f */ /* 0x000fe20003800000 */
[----:B--2---:R-:W-:Y:S01]  /*1e30*/  UMOV UR4, UR12 ;  /* 0x0000000c00047c82 */ /* 0x004fe20008000000 */
[----:B------:R-:W-:Y:S02]  /*1e40*/  UMOV UR5, URZ ;  /* 0x000000ff00057c82 */ /* 0x000fe40008000000 */
[----:B------:R-:W-:-:S13]  /*1e50*/  ISETP.LT.U32.AND P0, PT, R20, 0x20, P0 ;  /* 0x000000201400780c */ /* 0x000fda0000701070 */
[----:B------:R-:W-:Y:S01]  /*1e60*/  VOTEU.ANY UP0, P0 ;  /* 0x0000000000ff7886 */ /* 0x000fe20000000100 */
[----:B------:R-:W-:Y:S01]  /*1e70*/  VOTEU.ANY UP1, P0 ;  /* 0x0000000000ff7886 */ /* 0x000fe20000020100 */
[----:B------:R-:W-:-:S03]  /*1e80*/  ISETP.GE.U32.AND P0, PT, R6, 0x21, PT ;  /* 0x000000210600780c */ /* 0x000fc60003f06070 */
[----:B------:R-:W-:Y:S02]  /*1e90*/  @UP0 UMOV UR4, UR4 ;  /* 0x0000000400040c82 */ /* 0x000fe40008000000 */
[----:B------:R2:W-:Y:S01]  /*1ea0*/  @UP1 UTCBAR [UR4], URZ ;  /* 0x000000ff040013e9 */ /* 0x0005e200080000ff */
[----:B------:R-:W-:Y:S06]  /*1eb0*/  BAR.SYNC.DEFER_BLOCKING 0x0 ;  /* 0x0000000000007b1d */ /* 0x000fec0000010000 */
[----:B------:R-:W3:Y:S02]  /*1ec0*/  SYNCS.PHASECHK.TRANS64.TRYWAIT P1, [UR8+0x8020], RZ ;  /* 0x008020ffff0075a7 */ /* 0x000ee40008021108 */
[----:B--23--:R-:W-:Y:S05]  /*1ed0*/  @!P1 BRA `(.L_x_62) ;  /* 0x0000000800ec9947 */ /* 0x00cfea0003800000 */
.L_x_79:
[----:B------:R-:W-:Y:S01]  /*1ee0*/  UMOV UR4, URZ ;  /* 0x000000ff00047c82 */ /* 0x000fe20008000000 */
[----:B------:R-:W-:Y:S05]  /*1ef0*/  @!P0 BRA `(.L_x_59) ;  /* 0x00000004001c8947 */ /* 0x000fea0003800000 */
[----:B------:R-:W2:Y:S01]  /*1f00*/  LDCU UR29, c[0x0][0x3a0] ;  /* 0x00007400ff1d77ac */ /* 0x000ea20008000800 */
[----:B------:R-:W-:Y:S01]  /*1f10*/  UMOV UR9, 0x1 ;  /* 0x0000000100097882 */ /* 0x000fe20000000000 */
[----:B------:R-:W-:-:S05]  /*1f20*/  UMOV UR14, 0x20 ;  /* 0x00000020000e7882 */ /* 0x000fca0000000000 */
.L_x_66:
[----:B------:R-:W-:Y:S01]  /*1f30*/  BAR.SYNC.DEFER_BLOCKING 0x0 ;  /* 0x0000000000007b1d */ /* 0x000fe20000010000 */
[----:B------:R-:W-:Y:S01]  /*1f40*/  ULEA UR28, UR9, UR8, 0x3 ;  /* 0x00000008091c7291 */ /* 0x000fe2000f8e18ff */
[----:B------:R-:W-:Y:S01]  /*1f50*/  @!P3 IMAD.MOV.U32 R2, RZ, RZ, 0x2000 ;  /* 0x00002000ff02b424 */ /* 0x000fe200078e00ff */
[----:B------:R-:W-:Y:S01]  /*1f60*/  ELECT P1, URZ, PT ;  /* 0x0000000000ff782f */ /* 0x000fe20003820000 */
[----:B------:R-:W-:-:S03]  /*1f70*/  ULEA UR12, UR9, UR8, 0xc ;  /* 0x00000008090c7291 */ /* 0x000fc6000f8e60ff */
[----:B------:R-:W-:Y:S02]  /*1f80*/  ISETP.LT.U32.AND P1, PT, R20, 0x20, P1 ;  /* 0x000000201400780c */ /* 0x000fe40000f21070 */
[----:B------:R-:W-:Y:S01]  /*1f90*/  ELECT P0, URZ, PT ;  /* 0x0000000000ff782f */ /* 0x000fe20003800000 */
[----:B------:R-:W-:-:S03]  /*1fa0*/  UIADD3 UR16, UPT, UPT, UR12, 0x4000, URZ ;  /* 0x000040000c107890 */ /* 0x000fc6000fffe0ff */
[----:B------:R-:W-:Y:S01]  /*1fb0*/  ISETP.LT.U32.AND P0, PT, R20, 0x20, P0 ;  /* 0x000000201400780c */ /* 0x000fe20000701070 */
[----:B------:R-:W-:Y:S01]  /*1fc0*/  UMOV UR18, UR14 ;  /* 0x0000000e00127c82 */ /* 0x000fe20008000000 */
[----:B------:R-:W-:-:S05]  /*1fd0*/  USHF.L.U32 UR5, UR4, 0x1f, URZ ;  /* 0x0000001f04057899 */ /* 0x000fca00080006ff */
[----:B------:R-:W-:Y:S01]  /*1fe0*/  VOTEU.ANY UP0, P1 ;  /* 0x0000000000ff7886 */ /* 0x000fe20000800100 */
[----:B------:R3:W-:Y:S01]  /*1ff0*/  @!P3 SYNCS.ARRIVE.TRANS64 RZ, [UR28+0x8000], R2 ;  /* 0x00800002ffffb9a7 */ /* 0x0007e2000800001c */
[----:B------:R4:W-:Y:S06]  /*2000*/  MEMBAR.ALL.CTA ;  /* 0x0000000000007992 */ /* 0x0009ec0000008000 */
[----:B----4-:R-:W4:Y:S01]  /*2010*/  FENCE.VIEW.ASYNC.S ;  /* 0x00000000000073c6 */ /* 0x010f220000000000 */
[----:B------:R-:W-:Y:S01]  /*2020*/  @UP0 UIADD3 UR13, UPT, UPT, UR28, 0x8000, URZ ;  /* 0x000080001c0d0890 */ /* 0x000fe2000fffe0ff */
[----:B----4-:R-:W-:Y:S01]  /*2030*/  VOTEU.ANY UP0, P1 ;  /* 0x0000000000ff7886 */ /* 0x010fe20000800100 */
[----:B------:R-:W-:Y:S01]  /*2040*/  VOTEU.ANY UP1, P0 ;  /* 0x0000000000ff7886 */ /* 0x000fe20000020100 */
[----:B---3--:R-:W-:-:S04]  /*2050*/  IMAD.U32 R2, RZ, RZ, UR5 ;  /* 0x00000005ff027e24 */ /* 0x008fc8000f8e00ff */
[----:B------:R-:W-:Y:S01]  /*2060*/  @UP1 UIADD3 UR17, UPT, UPT, UR28, 0x8000, URZ ;  /* 0x000080001c111890 */ /* 0x000fe2000fffe0ff */
[----:B------:R-:W-:Y:S01]  /*2070*/  VOTEU.ANY UP1, P0 ;  /* 0x0000000000ff7886 */ /* 0x000fe20000020100 */
[----:B------:R-:W-:Y:S06]  /*2080*/  BAR.SYNC.DEFER_BLOCKING 0x0 ;  /* 0x0000000000007b1d */ /* 0x000fec0000010000 */
[----:B------:R3:W-:Y:S01]  /*2090*/  @UP0 UTMALDG.2D [UR12], [UR24] ;  /* 0x0000000c180005b4 */ /* 0x0007e20008008000 */
[----:B------:R-:W-:Y:S01]  /*20a0*/  UISETP.NE.U32.AND UP0, UPT, UR22, URZ, UPT ;  /* 0x000000ff1600728c */ /* 0x000fe2000bf05070 */
[----:B------:R-:W-:Y:S06]  /*20b0*/  BAR.SYNC.DEFER_BLOCKING 0x0 ;  /* 0x0000000000007b1d */ /* 0x000fec0000010000 */
[----:B------:R3:W-:Y:S02]  /*20c0*/  @UP1 UTMALDG.2D [UR16], [UR26] ;  /* 0x000000101a0015b4 */ /* 0x0007e40008008000 */
[----:B------:R-:W-:Y:S06]  /*20d0*/  BAR.SYNC.DEFER_BLOCKING 0x0 ;  /* 0x0000000000007b1d */ /* 0x000fec0000010000 */
[----:B------:R-:W4:Y:S02]  /*20e0*/  SYNCS.PHASECHK.TRANS64.TRYWAIT P0, [UR28+0x8000], R2 ;  /* 0x00800002ff0075a7 */ /* 0x000f24000800111c */
[----:B---34-:R-:W-:Y:S05]  /*20f0*/  @!P0 BRA `(.L_x_63) ;  /* 0x0000000800708947 */ /* 0x018fea0003800000 */
.L_x_80:
[----:B------:R-:W-:Y:S05]  /*2100*/  BRA.U UP0, `(.L_x_64) ;  /* 0x00000001004c7547 */ /* 0x000fea000b800000 */
[----:B------:R-:W-:Y:S02]  /*2110*/  USHF.R.U32.HI UR10, URZ, 0x4, UR12 ;  /* 0x00000004ff0a7899 */ /* 0x000fe4000801160c */
[----:B------:R-:W-:Y:S02]  /*2120*/  USHF.R.U32.HI UR12, URZ, 0x4, UR16 ;  /* 0x00000004ff0c7899 */ /* 0x000fe40008011610 */
[----:B------:R-:W-:Y:S02]  /*2130*/  USGXT.U32 UR10, UR10, 0xe ;  /* 0x0000000e0a0a789a */ /* 0x000fe40008000000 */
[----:B------:R-:W-:Y:S02]  /*2140*/  USGXT.U32 UR12, UR12, 0xe ;  /* 0x0000000e0c0c789a */ /* 0x000fe40008000000 */
[----:B------:R-:W-:Y:S02]  /*2150*/  UIADD3 UR16, UP0, UPT, UR10, 0x2, URZ ;  /* 0x000000020a107890 */ /* 0x000fe4000ff1e0ff */
[----:B------:R-:W-:Y:S01]  /*2160*/  UIADD3 UR30, UP1, UPT, UR12, 0x2, URZ ;  /* 0x000000020c1e7890 */ /* 0x000fe2000ff3e0ff */
[----:B------:R-:W-:Y:S01]  /*2170*/  UMOV UR5, URZ ;  /* 0x000000ff00057c82 */ /* 0x000fe20008000000 */
[----:B------:R-:W-:Y:S01]  /*2180*/  UMOV UR6, URZ ;  /* 0x000000ff00067c82 */ /* 0x000fe20008000000 */
[----:B------:R-:W-:-:S02]  /*2190*/  UIADD3.X UR17, UPT, UPT, UR5, -0x7fffbfe0, URZ, UP0, !UPT ;  /* 0x8000402005117890 */ /* 0x000fc400087fe4ff */
[----:B------:R-:W-:Y:S01]  /*21a0*/  UIADD3.X UR31, UPT, UPT, UR6, -0x7fffbfe0, URZ, UP1, !UPT ;  /* 0x80004020061f7890 */ /* 0x000fe20008ffe4ff */
[----:B------:R-:W-:Y:S01]  /*21b0*/  UMOV UR32, 0x0 ;  /* 0x0000000000207882 */ /* 0x000fe20000000000 */
[----:B------:R-:W-:Y:S01]  /*21c0*/  UMOV UR33, 0x4100010 ;  /* 0x0410001000217882 */ /* 0x000fe20000000000 */
[----:B------:R-:W-:Y:S01]  /*21d0*/  UMOV UR11, 0x80004020 ;  /* 0x80004020000b7882 */ /* 0x000fe20000000000 */
[----:B------:R-:W-:Y:S01]  /*21e0*/  UMOV UR13, 0x80004020 ;  /* 0x80004020000d7882 */ /* 0x000fe20000000000 */
[----:B------:R-:W-:Y:S01]  /*21f0*/  UMOV UR6, 0x0 ;  /* 0x0000000000067882 */ /* 0x000fe20000000000 */
[----:B------:R-:W-:Y:S01]  /*2200*/  UMOV UR7, 0x4100010 ;  /* 0x0410001000077882 */ /* 0x000fe20000000000 */
[----:B------:R3:W-:Y:S02]  /*2210*/  UTCHMMA gdesc[UR10], gdesc[UR12], tmem[UR23], tmem[UR32], idesc[UR33], UPT ;  /* 0x00ff200c0a0075ea */ /* 0x0007e4000b800017 */
[----:B------:R3:W-:Y:S01]  /*2220*/  UTCHMMA gdesc[UR16], gdesc[UR30], tmem[UR23], tmem[UR6], idesc[UR7], UPT ;  /* 0x00ff061e100075ea */ /* 0x0007e2000b800017 */
[----:B------:R-:W-:-:S02]  /*2230*/  NOP ;  /* 0x0000000000007918 */ /* 0x000fc40000000000 */
.L_x_64:
[----:B------:R-:W-:Y:S01]  /*2240*/  ELECT P0, URZ, PT ;  /* 0x0000000000ff782f */ /* 0x000fe20003800000 */
[----:B---3--:R-:W-:-:S03]  /*2250*/  UIADD3 UR6, UPT, UPT, UR28, 0x8020, URZ ;  /* 0x000080201c067890 */ /* 0x008fc6000fffe0ff */
[----:B------:R-:W-:Y:S01]  /*2260*/  ISETP.LT.U32.AND P0, PT, R20, 0x20, P0 ;  /* 0x000000201400780c */ /* 0x000fe20000701070 */
[----:B------:R-:W-:-:S12]  /*2270*/  UMOV UR7, URZ ;  /* 0x000000ff00077c82 */ /* 0x000fd80008000000 */
[----:B------:R-:W-:Y:S01]  /*2280*/  VOTEU.ANY UP0, P0 ;  /* 0x0000000000ff7886 */ /* 0x000fe20000000100 */
[----:B------:R-:W-:-:S04]  /*2290*/  VOTEU.ANY UP1, P0 ;  /* 0x0000000000ff7886 */ /* 0x000fc80000020100 */
[----:B------:R-:W-:Y:S02]  /*22a0*/  @UP0 UMOV UR6, UR6 ;  /* 0x0000000600060c82 */ /* 0x000fe40008000000 */
[----:B------:R3:W-:Y:S01]  /*22b0*/  @UP1 UTCBAR [UR6], URZ ;  /* 0x000000ff060013e9 */ /* 0x0007e200080000ff */
[----:B------:R-:W-:Y:S06]  /*22c0*/  BAR.SYNC.DEFER_BLOCKING 0x0 ;  /* 0x0000000000007b1d */ /* 0x000fec0000010000 */
[----:B------:R-:W4:Y:S02]  /*22d0*/  SYNCS.PHASECHK.TRANS64.TRYWAIT P0, [UR28+0x8020], R2 ;  /* 0x00802002ff0075a7 */ /* 0x000f24000800111c */
[----:B---34-:R-:W-:Y:S05]  /*22e0*/  @!P0 BRA `(.L_x_65) ;  /* 0x0000000800008947 */ /* 0x018fea0003800000 */
.L_x_81:
[----:B------:R-:W-:Y:S02]  /*22f0*/  UIADD3 UR9, UPT, UPT, UR9, 0x1, URZ ;  /* 0x0000000109097890 */ /* 0x000fe4000fffe0ff */
[----:B------:R-:W-:Y:S02]  /*2300*/  UIADD3 UR14, UPT, UPT, UR14, 0x20, URZ ;  /* 0x000000200e0e7890 */ /* 0x000fe4000fffe0ff */
[----:B------:R-:W-:-:S04]  /*2310*/  UISETP.NE.U32.AND UP0, UPT, UR9, 0x4, UPT ;  /* 0x000000040900788c */ /* 0x000fc8000bf05070 */
[----:B------:R-:W-:Y:S02]  /*2320*/  USEL UR5, URZ, 0x1, UP0 ;  /* 0x00000001ff057887 */ /* 0x000fe40008000000 */
[----:B------:R-:W-:Y:S02]  /*2330*/  USEL UR9, UR9, URZ, UP0 ;  /* 0x000000ff09097287 */ /* 0x000fe40008000000 */
[----:B--2---:R-:W-:Y:S02]  /*2340*/  UISETP.GE.AND UP0, UPT, UR14, UR29, UPT ;  /* 0x0000001d0e00728c */ /* 0x004fe4000bf06270 */
[----:B------:R-:W-:-:S07]  /*2350*/  ULOP3.LUT UR4, UR4, UR5, URZ, 0x3c, !UPT ;  /* 0x0000000504047292 */ /* 0x000fce000f8e3cff */
[----:B------:R-:W-:Y:S05]  /*2360*/  BRA.U !UP0, `(.L_x_66) ;  /* 0xfffffff908f07547 */ /* 0x000fea000b83ffff */
.L_x_59:
[----:B---34-:R-:W-:Y:S06]  /*2370*/  BAR.SYNC.DEFER_BLOCKING 0x0 ;  /* 0x0000000000007b1d */ /* 0x018fec0000010000 */
[----:B------:R-:W-:Y:S04]  /*2380*/  BSSY.RECONVERGENT B5, `(.L_x_67) ;  /* 0x0000004000057945 */ /* 0x000fe80003800200 */
[----:B------:R-:W-:Y:S05]  /*2390*/  @P3 BRA `(.L_x_68) ;  /* 0x0000000000083947 */ /* 0x000fea0003800000 */
[----:B------:R-:W2:Y:S02]  /*23a0*/  SYNCS.CCTL.IV [UR8+0x8000] ;  /* 0x00800000ff0079b1 */ /* 0x000ea40008000008 */
[----:B--2---:R-:W2:Y:S02]  /*23b0*/  SYNCS.CCTL.IV [UR8+0x8020] ;  /* 0x00802000ff0079b1 */ /* 0x004ea40008000008 */
.L_x_68:
[----:B------:R-:W-:Y:S05]  /*23c0*/  BSYNC.RECONVERGENT B5 ;  /* 0x0000000000057941 */ /* 0x000fea0003800200 */
.L_x_67:
[----:B--2---:R-:W-:Y:S06]  /*23d0*/  BAR.SYNC.DEFER_BLOCKING 0x0 ;  /* 0x0000000000007b1d */ /* 0x004fec0000010000 */
[----:B------:R-:W-:Y:S04]  /*23e0*/  BSSY.RECONVERGENT B5, `(.L_x_69) ;  /* 0x0000004000057945 */ /* 0x000fe80003800200 */
[----:B------:R-:W-:Y:S05]  /*23f0*/  @P3 BRA `(.L_x_70) ;  /* 0x0000000000083947 */ /* 0x000fea0003800000 */
[----:B------:R-:W2:Y:S02]  /*2400*/  SYNCS.CCTL.IV [UR8+0x8008] ;  /* 0x00800800ff0079b1 */ /* 0x000ea40008000008 */
[----:B--2---:R-:W2:Y:S02]  /*2410*/  SYNCS.CCTL.IV [UR8+0x8028] ;  /* 0x00802800ff0079b1 */ /* 0x004ea40008000008 */
.L_x_70:
[----:B------:R-:W-:Y:S05]  /*2420*/  BSYNC.RECONVERGENT B5 ;  /* 0x0000000000057941 */ /* 0x000fea0003800200 */
.L_x_69:
[----:B--2---:R-:W-:Y:S06]  /*2430*/  BAR.SYNC.DEFER_BLOCKING 0x0 ;  /* 0x0000000000007b1d */ /* 0x004fec0000010000 */
[----:B------:R-:W-:Y:S04]  /*2440*/  BSSY.RECONVERGENT B5, `(.L_x_71) ;  /* 0x0000004000057945 */ /* 0x000fe80003800200 */
[----:B------:R-:W-:Y:S05]  /*2450*/  @P3 BRA `(.L_x_72) ;  /* 0x0000000000083947 */ /* 0x000fea0003800000 */
[----:B------:R-:W2:Y:S02]  /*2460*/  SYNCS.CCTL.IV [UR8+0x8010] ;  /* 0x00801000ff0079b1 */ /* 0x000ea40008000008 */
[----:B--2---:R-:W2:Y:S02]  /*2470*/  SYNCS.CCTL.IV [UR8+0x8030] ;  /* 0x00803000ff0079b1 */ /* 0x004ea40008000008 */
.L_x_72:
[----:B------:R-:W-:Y:S05]  /*2480*/  BSYNC.RECONVERGENT B5 ;  /* 0x0000000000057941 */ /* 0x000fea0003800200 */
.L_x_71:
[----:B--2---:R-:W-:Y:S06]  /*2490*/  BAR.SYNC.DEFER_BLOCKING 0x0 ;  /* 0x0000000000007b1d */ /* 0x004fec0000010000 */
[----:B------:R-:W-:Y:S04]  /*24a0*/  BSSY.RECONVERGENT B5, `(.L_x_73) ;  /* 0x0000004000057945 */ /* 0x000fe80003800200 */
[----:B------:R-:W-:Y:S05]  /*24b0*/  @P3 BRA `(.L_x_74) ;  /* 0x0000000000083947 */ /* 0x000fea0003800000 */
[----:B------:R-:W2:Y:S02]  /*24c0*/  SYNCS.CCTL.IV [UR8+0x8018] ;  /* 0x00801800ff0079b1 */ /* 0x000ea40008000008 */
[----:B--2---:R-:W2:Y:S02]  /*24d0*/  SYNCS.CCTL.IV [UR8+0x8038] ;  /* 0x00803800ff0079b1 */ /* 0x004ea40008000008 */
.L_x_74:
[----:B------:R-:W-:Y:S05]  /*24e0*/  BSYNC.RECONVERGENT B5 ;  /* 0x0000000000057941 */ /* 0x000fea0003800200 */
.L_x_73:
[----:B------:R-:W-:Y:S01]  /*24f0*/  USHF.L.U32 UR4, UR22, 0x15, URZ ;  /* 0x0000001516047899 */ /* 0x000fe200080006ff */
[C---:B------:R-:W-:Y:S01]  /*2500*/  IMAD.SHL.U32 R2, R0.reuse, 0x40, RZ ;  /* 0x0000004000027824 */ /* 0x040fe200078e00ff */
[----:B------:R-:W-:Y:S01]  /*2510*/  USHF.L.U32 UR22, UR22, 0x3, URZ ;  /* 0x0000000316167899 */ /* 0x000fe200080006ff */
[C---:B------:R-:W-:Y:S01]  /*2520*/  IMAD.SHL.U32 R21, R0.reuse, 0x2, RZ ;  /* 0x0000000200157824 */ /* 0x040fe200078e00ff */
[----:B------:R-:W-:Y:S01]  /*2530*/  ULOP3.LUT UR4, UR4, 0x600000, URZ, 0xc0, !UPT ;  /* 0x0060000004047892 */ /* 0x000fe2000f8ec0ff */
[C---:B------:R-:W-:Y:S01]  /*2540*/  IMAD.SHL.U32 R3, R0.reuse, 0x10, RZ ;  /* 0x0000001000037824 */ /* 0x040fe200078e00ff */
[----:B------:R-:W-:Y:S01]  /*2550*/  ULOP3.LUT UR22, UR22, 0x20, URZ, 0xc0, !UPT ;  /* 0x0000002016167892 */ /* 0x000fe2000f8ec0ff */
[----:B------:R-:W-:Y:S01]  /*2560*/  SHF.R.U32.HI R22, RZ, 0x1, R0 ;  /* 0x00000001ff167819 */ /* 0x000fe20000011600 */
[----:B------:R-:W-:Y:S01]  /*2570*/  IMAD.SHL.U32 R0, R0, 0x80, RZ ;  /* 0x0000008000007824 */ /* 0x000fe200078e00ff */
[----:B------:R-:W-:Y:S01]  /*2580*/  LOP3.LUT R2, R2, 0x1800, RZ, 0xc0, !PT ;  /* 0x0000180002027812 */ /* 0x000fe200078ec0ff */
[----:B------:R-:W-:Y:S01]  /*2590*/  UIADD3 UR4, UPT, UPT, UR22, UR4, UR23 ;  /* 0x0000000416047290 */ /* 0x000fe2000fffe017 */
[----:B------:R-:W-:-:S02]  /*25a0*/  LOP3.LUT R21, R21, 0x20, RZ, 0xc0, !PT ;  /* 0x0000002015157812 */ /* 0x000fc400078ec0ff */
[----:B------:R-:W-:Y:S02]  /*25b0*/  ELECT P0, URZ, PT ;  /* 0x0000000000ff782f */ /* 0x000fe40003800000 */
[----:B------:R-:W-:Y:S01]  /*25c0*/  LOP3.LUT R2, R2, 0x70, R3, 0xf8, !PT ;  /* 0x0000007002027812 */ /* 0x000fe200078ef803 */
[----:B------:R-:W-:Y:S01]  /*25d0*/  UMOV UR9, UR19 ;  /* 0x0000001300097c82 */ /* 0x000fe20008000000 */
[----:B------:R-:W-:Y:S01]  /*25e0*/  LOP3.LUT R21, R21, 0x40, R22, 0xf8, !PT ;  /* 0x0000004015157812 */ /* 0x000fe200078ef816 */
[----:B------:R-:W-:Y:S01]  /*25f0*/  UMOV UR10, UR15 ;  /* 0x0000000f000a7c82 */ /* 0x000fe20008000000 */
[----:B------:R-:W-:Y:S01]  /*2600*/  ISETP.LT.U32.AND P0, PT, R20, 0x20, P0 ;  /* 0x000000201400780c */ /* 0x000fe20000701070 */
[----:B-----5:R-:W-:Y:S01]  /*2610*/  LDTM.16dp32bit_t0_t15.x16 R4, tmem[UR4] ;  /* 0x00000004000479ee */ /* 0x020fe20008a00000 */
[----:B------:R-:W3:Y:S01]  /*2620*/  LDTM.16dp32bit_t16_t31.x16 R4, tmem[UR4+0x10] ;  /* 0x00001004000479ee */ /* 0x000ee20008a20000 */
[----:B------:R-:W-:Y:S01]  /*2630*/  LOP3.LUT R21, R2, R21, RZ, 0x3c, !PT ;  /* 0x0000001502157212 */ /* 0x000fe200078e3cff */
[----:B------:R-:W-:-:S03]  /*2640*/  NOP ;  /* 0x0000000000007918 */ /* 0x000fc60000000000 */
[----:B------:R-:W-:-:S04]  /*2650*/  LOP3.LUT R0, R21, 0x780, R0, 0xf8, !PT ;  /* 0x0000078015007812 */ /* 0x000fc800078ef800 */
[----:B------:R-:W-:Y:S02]  /*2660*/  LOP3.LUT R2, R0, 0x10, RZ, 0x3c, !PT ;  /* 0x0000001000027812 */ /* 0x000fe400078e3cff */
[----:B---3--:R-:W-:Y:S01]  /*2670*/  VOTEU.ANY UP1, P0 ;  /* 0x0000000000ff7886 */ /* 0x008fe20000020100 */
[----:B------:R-:W-:Y:S01]  /*2680*/  VOTEU.ANY UP0, P0 ;  /* 0x0000000000ff7886 */ /* 0x000fe20000000100 */
[----:B------:R-:W-:Y:S02]  /*2690*/  F2FP.F16.F32.PACK_AB R4, R5, R4 ;  /* 0x000000040504723e */ /* 0x000fe400000000ff */
[----:B------:R-:W-:Y:S02]  /*26a0*/  F2FP.F16.F32.PACK_AB R5, R7, R6 ;  /* 0x000000060705723e */ /* 0x000fe400000000ff */
[----:B------:R-:W-:Y:S02]  /*26b0*/  F2FP.F16.F32.PACK_AB R12, R13, R12 ;  /* 0x0000000c0d0c723e */ /* 0x000fe400000000ff */
[----:B------:R-:W-:-:S02]  /*26c0*/  F2FP.F16.F32.PACK_AB R6, R9, R8 ;  /* 0x000000080906723e */ /* 0x000fc400000000ff */
[----:B------:R-:W-:Y:S02]  /*26d0*/  F2FP.F16.F32.PACK_AB R7, R11, R10 ;  /* 0x0000000a0b07723e */ /* 0x000fe400000000ff */
[----:B------:R-:W-:Y:S02]  /*26e0*/  F2FP.F16.F32.PACK_AB R13, R15, R14 ;  /* 0x0000000e0f0d723e */ /* 0x000fe400000000ff */
[----:B------:R-:W-:Y:S01]  /*26f0*/  F2FP.F16.F32.PACK_AB R14, R17, R16 ;  /* 0x00000010110e723e */ /* 0x000fe200000000ff */
[----:B--2---:R2:W-:Y:S01]  /*2700*/  STS.128 [R0+UR8], R4 ;  /* 0x0000000400007988 */ /* 0x0045e20008000c08 */
[----:B------:R-:W-:-:S05]  /*2710*/  F2FP.F16.F32.PACK_AB R15, R19, R18 ;  /* 0x00000012130f723e */ /* 0x000fca00000000ff */
[----:B------:R2:W-:Y:S01]  /*2720*/  STS.128 [R2+UR8], R12 ;  /* 0x0000000c02007988 */ /* 0x0005e20008000c08 */
[----:B------:R3:W-:Y:S06]  /*2730*/  MEMBAR.ALL.CTA ;  /* 0x0000000000007992 */ /* 0x0007ec0000008000 */
[----:B---3--:R-:W3:Y:S02]  /*2740*/  FENCE.VIEW.ASYNC.S ;  /* 0x00000000000073c6 */ /* 0x008ee40000000000 */
[----:B---3--:R-:W-:Y:S06]  /*2750*/  BAR.SYNC.DEFER_BLOCKING 0x0 ;  /* 0x0000000000007b1d */ /* 0x008fec0000010000 */
[----:B------:R2:W-:Y:S01]  /*2760*/  @UP1 UTMASTG.2D [UR8], [UR20] ;  /* 0x00000008140013b5 */ /* 0x0005e20008008000 */
[----:B------:R0:W-:Y:S01]  /*2770*/  UTMACMDFLUSH ;  /* 0x00000000000079b7 */ /* 0x0001e20000000000 */
[----:B------:R-:W-:-:S04]  /*2780*/  DEPBAR.LE SB0, 0x0 ;  /* 0x000080000000791a */ /* 0x000fc80000000000 */
[----:B------:R-:W-:Y:S08]  /*2790*/  BAR.SYNC.DEFER_BLOCKING 0x0 ;  /* 0x0000000000007b1d */ /* 0x000ff00000010000 */
[----:B------:R-:W-:Y:S06]  /*27a0*/  BAR.SYNC.DEFER_BLOCKING 0x0 ;  /* 0x0000000000007b1d */ /* 0x000fec0000010000 */
[----:B--2---:R-:W-:Y:S05]  /*27b0*/  @P2 BRA `(.L_x_75) ;  /* 0x0000000000a02947 */ /* 0x004fea0003800000 */
[----:B------:R-:W2:Y:S01]  /*27c0*/  S2UR UR5, SR_CgaCtaId ;  /* 0x00000000000579c3 */ /* 0x000ea20000008800 */
[----:B------:R-:W-:Y:S01]  /*27d0*/  NOP ;  /* 0x0000000000007918 */ /* 0x000fe20000000000 */
[----:B------:R-:W-:Y:S01]  /*27e0*/  UMOV UR4, 0x50 ;  /* 0x0000005000047882 */ /* 0x000fe20000000000 */
[----:B------:R-:W-:Y:S02]  /*27f0*/  IMAD.U32 R0, RZ, RZ, UR23 ;  /* 0x00000017ff007e24 */ /* 0x000fe4000f8e00ff */
[----:B------:R-:W-:Y:S02]  /*2800*/  IMAD.MOV.U32 R3, RZ, RZ, 0x3 ;  /* 0x00000003ff037424 */ /* 0x000fe400078e00ff */
[----:B------:R-:W-:Y:S01]  /*2810*/  IMAD.MOV.U32 R7, RZ, RZ, 0x1 ;  /* 0x00000001ff077424 */ /* 0x000fe200078e00ff */
[----:B------:R-:W-:-:S04]  /*2820*/  LOP3.LUT R0, R0, 0xffff, RZ, 0xc0, !PT ;  /* 0x0000ffff00007812 */ /* 0x000fc800078ec0ff */
[----:B------:R-:W-:-:S05]  /*2830*/  SHF.R.U32.HI R0, RZ, 0x5, R0 ;  /* 0x00000005ff007819 */ /* 0x000fca0000011600 */
[----:B------:R-:W-:Y:S01]  /*2840*/  VIADD R2, R0, 0x10 ;  /* 0x0000001000027836 */ /* 0x000fe20000000000 */
[----:B------:R-:W-:Y:S01]  /*2850*/  SHF.L.U32 R0, R3, R0, RZ ;  /* 0x0000000003007219 */ /* 0x000fe200000006ff */
[----:B--2---:R-:W-:-:S03]  /*2860*/  ULEA UR6, UR5, UR4, 0x18 ;  /* 0x0000000405067291 */ /* 0x004fc6000f8ec0ff */
[----:B------:R-:W-:-:S04]  /*2870*/  SHF.L.U32 R3, R7, R2, RZ ;  /* 0x0000000207037219 */ /* 0x000fc800000006ff */
[----:B------:R-:W-:Y:S02]  /*2880*/  LOP3.LUT R0, R3, R0, RZ, 0xfc, !PT ;  /* 0x0000000003007212 */ /* 0x000fe400078efcff */
[----:B------:R-:W2:Y:S02]  /*2890*/  LDS R5, [UR6] ;  /* 0x00000006ff057984 */ /* 0x000ea40008000800 */
[C---:B------:R-:W-:Y:S02]  /*28a0*/  LOP3.LUT R2, R0.reuse, 0xffff, RZ, 0xc0, !PT ;  /* 0x0000ffff00027812 */ /* 0x040fe400078ec0ff */
[----:B--2---:R-:W-:-:S04]  /*28b0*/  LOP3.LUT R3, R0, 0xffff, R5, 0x80, !PT ;  /* 0x0000ffff00037812 */ /* 0x004fc800078e8005 */
[----:B------:R-:W-:-:S13]  /*28c0*/  ISETP.NE.AND P0, PT, R3, R2, PT ;  /* 0x000000020300720c */ /* 0x000fda0003f05270 */
[----:B------:R-:W-:Y:S05]  /*28d0*/  @P0 BRA `(.L_x_76) ;  /* 0x0000000000500947 */ /* 0x000fea0003800000 */
[----:B------:R-:W-:Y:S02]  /*28e0*/  SHF.R.U32.HI R5, RZ, 0x10, R5 ;  /* 0x00000010ff057819 */ /* 0x000fe40000011605 */
[----:B------:R-:W-:-:S04]  /*28f0*/  SHF.R.U32.HI R2, RZ, 0x10, R0 ;  /* 0x00000010ff027819 */ /* 0x000fc80000011600 */
[----:B------:R-:W-:-:S04]  /*2900*/  LOP3.LUT R5, R5, R2, RZ, 0xc0, !PT ;  /* 0x0000000205057212 */ /* 0x000fc800078ec0ff */
[----:B------:R-:W-:-:S13]  /*2910*/  ISETP.NE.AND P0, PT, R5, R2, PT ;  /* 0x000000020500720c */ /* 0x000fda0003f05270 */
[----:B------:R-:W-:Y:S05]  /*2920*/  @P0 BRA `(.L_x_77) ;  /* 0x0000000000300947 */ /* 0x000fea0003800000 */
[----:B------:R-:W-:Y:S01]  /*2930*/  R2UR UR4, R0 ;  /* 0x00000000000472ca */ /* 0x000fe200000e0000 */
[----:B------:R-:W-:Y:S01]  /*2940*/  VOTEU.ANY UR5, UPT, PT ;  /* 0x0000000000057886 */ /* 0x000fe200038e0100 */
[----:B------:R-:W2:Y:S01]  /*2950*/  S2R R0, SR_LANEID ;  /* 0x0000000000007919 */ /* 0x000ea20000000000 */
[----:B------:R-:W-:-:S10]  /*2960*/  UFLO.U32 UR5, UR5 ;  /* 0x00000005000572bd */ /* 0x000fd400080e0000 */
[----:B------:R-:W-:-:S06]  /*2970*/  ULOP3.LUT UR4, URZ, UR4, URZ, 0x33, !UPT ;  /* 0x00000004ff047292 */ /* 0x000fcc000f8e33ff */
[----:B------:R-:W-:-:S04]  /*2980*/  IMAD.U32 R2, RZ, RZ, UR4 ;  /* 0x00000004ff027e24 */ /* 0x000fc8000f8e00ff */
[----:B------:R-:W3:Y:S02]  /*2990*/  REDUX UR7, R2 ;  /* 0x00000000020773c4 */ /* 0x000ee40000000000 */
[----:B------:R4:W-:Y:S01]  /*29a0*/  UTCATOMSWS.AND URZ, UR4 ;  /* 0x0000000400ff79e3 */ /* 0x0009e20008000000 */
[----:B--2---:R-:W-:Y:S01]  /*29b0*/  ISETP.EQ.U32.AND P0, PT, R0, UR5, PT ;  /* 0x0000000500007c0c */ /* 0x004fe2000bf02070 */
[----:B---3--:R-:W-:-:S12]  /*29c0*/  IMAD.U32 R0, RZ, RZ, UR7 ;  /* 0x00000007ff007e24 */ /* 0x008fd8000f8e00ff */
[----:B------:R4:W-:Y:S01]  /*29d0*/  @P0 ATOMS.AND RZ, [UR6], R0 ;  /* 0x00000000ffff098c */ /* 0x0009e2000a800006 */
[----:B------:R-:W-:Y:S05]  /*29e0*/  BRA `(.L_x_75) ;  /* 0x0000000000147947 */ /* 0x000fea0003800000 */
.L_x_77:
[----:B------:R-:W-:-:S07]  /*29f0*/  MOV R2, 0x2a10 ;  /* 0x00002a1000027802 */ /* 0x000fce0000000f00 */
[----:B-1----:R-:W-:Y:S05]  /*2a00*/  CALL.REL.NOINC `($__internal_0_$__cuda_sm10x_tcgen05_guardrail_trap_col_being_dealloced_not_returned_by_alloc) ;  /* 0x0000000000447944 */ /* 0x002fea0003c00000 */
[----:B------:R-:W-:Y:S05]  /*2a10*/  BRA `(.L_x_75) ;  /* 0x0000000000087947 */ /* 0x000fea0003800000 */
.L_x_76:
[----:B------:R-:W-:-:S07]  /*2a20*/  MOV R2, 0x2a40 ;  /* 0x00002a4000027802 */ /* 0x000fce0000000f00 */
[----:B-1----:R-:W-:Y:S05]  /*2a30*/  CALL.REL.NOINC `($__internal_2_$__cuda_sm10x_tcgen05_guardrail_trap_unallocated_columns_being_dealloced) ;  /* 0x0000000000507944 */ /* 0x002fea0003c00000 */
.L_x_75:
[----:B------:R-:W-:Y:S01]  /*2a40*/  NOP ;  /* 0x0000000000007918 */ /* 0x000fe20000000000 */
[----:B----4-:R-:W-:Y:S05]  /*2a50*/  EXIT ;  /* 0x000000000000794d */ /* 0x010fea0003800000 */
.L_x_60:
[----:B------:R-:W2:Y:S02]  /*2a60*/  SYNCS.PHASECHK.TRANS64.TRYWAIT P0, [UR8+0x8000], RZ ;  /* 0x008000ffff0075a7 */ /* 0x000ea40008001108 */
[----:B--2---:R-:W-:Y:S05]  /*2a70*/  @!P0 BRA `(.L_x_60) ;  /* 0xfffffffc00f88947 */ /* 0x004fea000383ffff */
[----:B------:R-:W-:Y:S05]  /*2a80*/  BRA `(.L_x_78) ;  /* 0xfffffff000947947 */ /* 0x000fea000383ffff */
.L_x_62:
[----:B------:R-:W2:Y:S02]  /*2a90*/  SYNCS.PHASECHK.TRANS64.TRYWAIT P1, [UR8+0x8020], RZ ;  /* 0x008020ffff0075a7 */ /* 0x000ea40008021108 */
[----:B--2---:R-:W-:Y:S05]  /*2aa0*/  @!P1 BRA `(.L_x_62) ;  /* 0xfffffffc00f89947 */ /* 0x004fea000383ffff */
[----:B------:R-:W-:Y:S05]  /*2ab0*/  BRA `(.L_x_79) ;  /* 0xfffffff400087947 */ /* 0x000fea000383ffff */
.L_x_63:
[----:B------:R-:W3:Y:S02]  /*2ac0*/  SYNCS.PHASECHK.TRANS64.TRYWAIT P0, [UR28+0x8000], R2 ;  /* 0x00800002ff0075a7 */ /* 0x000ee4000800111c */
[----:B---3--:R-:W-:Y:S05]  /*2ad0*/  @!P0 BRA `(.L_x_63) ;  /* 0xfffffffc00f88947 */ /* 0x008fea000383ffff */
[----:B------:R-:W-:Y:S05]  /*2ae0*/  BRA `(.L_x_80) ;  /* 0xfffffff400847947 */ /* 0x000fea000383ffff */
.L_x_65:
[----:B------:R-:W3:Y:S02]  /*2af0*/  SYNCS.PHASECHK.TRANS64.TRYWAIT P0, [UR28+0x8020], R2 ;  /* 0x00802002ff0075a7 */ /* 0x000ee4000800111c */
[----:B---3--:R-:W-:Y:S05]  /*2b00*/  @!P0 BRA `(.L_x_65) ;  /* 0xfffffffc00f88947 */ /* 0x008fea000383ffff */
[----:B------:R-:W-:Y:S05]  /*2b10*/  BRA `(.L_x_81) ;  /* 0xfffffff400f47947 */ /* 0x000fea000383ffff */
        .weak           $__internal_0_$__cuda_sm10x_tcgen05_guardrail_trap_col_being_dealloced_not_returned_by_alloc
        .type           $__internal_0_$__cuda_sm10x_tcgen05_guardrail_trap_col_being_dealloced_not_returned_by_alloc,@function
        .size           $__internal_0_$__cuda_sm10x_tcgen05_guardrail_trap_col_being_dealloced_not_returned_by_alloc,($__internal_1_$__cuda_sm10x_tcgen05_guardrail_trap_phase_invalid_during_alloc - $__internal_0_$__cuda_sm10x_tcgen05_guardrail_trap_col_being_dealloced_not_returned_by_alloc)
$__internal_0_$__cuda_sm10x_tcgen05_guardrail_trap_col_being_dealloced_not_returned_by_alloc:
[----:B------:R-:W-:Y:S05]  /*2b20*/  BPT.TRAP 0x1 ;  /* 0x000000040000795c */ /* 0x000fea0000300000 */
[----:B------:R-:W-:-:S04]  /*2b30*/  IMAD.MOV.U32 R3, RZ, RZ, 0x0 ;  /* 0x00000000ff037424 */ /* 0x000fc800078e00ff */
[----:B------:R-:W-:Y:S05]  /*2b40*/  RET.REL.NODEC R2 `(gluon_tcgen05) ;  /* 0xffffffd4022c7950 */ /* 0x000fea0003c3ffff */
        .weak           $__internal_1_$__cuda_sm10x_tcgen05_guardrail_trap_phase_invalid_during_alloc
        .type           $__internal_1_$__cuda_sm10x_tcgen05_guardrail_trap_phase_invalid_during_alloc,@function
        .size           $__internal_1_$__cuda_sm10x_tcgen05_guardrail_trap_phase_invalid_during_alloc,($__internal_2_$__cuda_sm10x_tcgen05_guardrail_trap_unallocated_columns_being_dealloced - $__internal_1_$__cuda_sm10x_tcgen05_guardrail_trap_phase_invalid_during_alloc)
$__internal_1_$__cuda_sm10x_tcgen05_guardrail_trap_phase_invalid_during_alloc:
[----:B------:R-:W-:Y:S05]  /*2b50*/  BPT.TRAP 0x1 ;  /* 0x000000040000795c */ /* 0x000fea0000300000 */
[----:B------:R-:W-:-:S04]  /*2b60*/  IMAD.MOV.U32 R3, RZ, RZ, 0x0 ;  /* 0x00000000ff037424 */ /* 0x000fc800078e00ff */
[----:B------:R-:W-:Y:S05]  /*2b70*/  RET.REL.NODEC R2 `(gluon_tcgen05) ;  /* 0xffffffd402207950 */ /* 0x000fea0003c3ffff */
        .weak           $__internal_2_$__cuda_sm10x_tcgen05_guardrail_trap_unallocated_columns_being_dealloced
        .type           $__internal_2_$__cuda_sm10x_tcgen05_guardrail_trap_unallocated_columns_being_dealloced,@function
        .size           $__internal_2_$__cuda_sm10x_tcgen05_guardrail_trap_unallocated_columns_being_dealloced,(.L_x_85 - $__internal_2_$__cuda_sm10x_tcgen05_guardrail_trap_unallocated_columns_being_dealloced)
$__internal_2_$__cuda_sm10x_tcgen05_guardrail_trap_unallocated_columns_being_dealloced:
[----:B------:R-:W-:Y:S05]  /*2b80*/  BPT.TRAP 0x1 ;  /* 0x000000040000795c */ /* 0x000fea0000300000 */
[----:B------:R-:W-:-:S04]  /*2b90*/  IMAD.MOV.U32 R3, RZ, RZ, 0x0 ;  /* 0x00000000ff037424 */ /* 0x000fc800078e00ff */
[----:B------:R-:W-:Y:S05]  /*2ba0*/  RET.REL.NODEC R2 `(gluon_tcgen05) ;  /* 0xffffffd402147950 */ /* 0x000fea0003c3ffff */
.L_x_82:
[----:B------:R-:W-:-:S00]  /*2bb0*/  BRA `(.L_x_82) ;  /* 0xfffffffc00fc7947 */ /* 0x000fc0000383ffff */
[----:B------:R-:W-:-:S00]  /*2bc0*/  NOP ;  /* 0x0000000000007918 */ /* 0x000fc00000000000 */
        /* <DEDUP_REMOVED lines=11> */
.L_x_85:


//--------------------- .nv.shared.gluon_tcgen05  --------------------------
	.section	.nv.shared.gluon_tcgen05,"aw",@nobits
	.sectionflags	@""
	.align	16
	.zero		1024


//--------------------- .nv.shared.reserved.0     --------------------------
	.section	.nv.shared.reserved.0,"aw",@nobits
	.align	8
	.weak		__nv_reservedSMEM_offset_0_alias
	.size		__nv_reservedSMEM_offset_0_alias, 0, 64
	.other		__nv_reservedSMEM_offset_0_alias,@"STO_CUDA_RESERVED_SHARED STV_DEFAULT"
__nv_reservedSMEM_offset_0_alias:
	.zero		0
.nv.shared.reserved.0:
	.zero		64
	.weak		__nv_reservedSMEM_allocation_phase
	.type		__nv_reservedSMEM_allocation_phase,@object
	.size		__nv_reservedSMEM_allocation_phase,(.L_0 - __nv_reservedSMEM_allocation_phase)
__nv_reservedSMEM_allocation_phase:
	.zero		1
.L_0:
	.zero		7
	.weak		__nv_reservedSMEM_devtool_atexit_pc
	.type		__nv_reservedSMEM_devtool_atexit_pc,@object
	.size		__nv_reservedSMEM_devtool_atexit_pc,(__nv_reservedSMEM_allocation_mask - __nv_reservedSMEM_devtool_atexit_pc)
__nv_reservedSMEM_devtool_atexit_pc:
	.zero		8
	.weak		__nv_reservedSMEM_allocation_mask
	.type		__nv_reservedSMEM_allocation_mask,@object
	.size		__nv_reservedSMEM_allocation_mask,(.L_2 - __nv_reservedSMEM_allocation_mask)
__nv_reservedSMEM_allocation_mask:
	.zero		4
.L_2:


//--------------------- .nv.constant0.gluon_tcgen05 --------------------------
	.section	.nv.constant0.gluon_tcgen05,"a",@progbits
	.sectionflags	@""
	.align	4
.nv.constant0.gluon_tcgen05:
	.zero		976


//--------------------- SYMBOLS --------------------------

	.type		.nv.reservedSmem.offset0,@object
	.size		.nv.reservedSmem.offset0,0x4
	.type		.nv.reservedSmem.cap,@object
	.size		.nv.reservedSmem.cap,0x4
